	.target	sm_90a

	.elftype	@"ET_EXEC"


//--------------------- .note.nv.tkinfo           --------------------------
	.section	.note.nv.tkinfo,"",@"SHT_NOTE"
	.sectionflags	@"SHF_NOTE_NV_TKINFO"
	.tkinfo
        /*0018*/ 	.word	0x00000002
        /*0030*/ 	.string	""
        /*0030*/ 	.string	"ptxas"
        /*0030*/ 	.string	"Cuda compilation tools, release 13.0, V13.0.88"
        /*0030*/ 	.string	"Build cuda_13.0.r13.0/compiler.36424714_0"
        /*0030*/ 	.string	"-arch sm_90a -m 64 "



//--------------------- .note.nv.cuinfo           --------------------------
	.section	.note.nv.cuinfo,"",@"SHT_NOTE"
	.sectionflags	@"SHF_NOTE_NV_CUINFO"
        /*0018*/ 	.short	0x0002
        /*001a*/ 	.short	0x005a
        /*001c*/ 	.short	0x0082
	.zero		2


//--------------------- .nv.info                  --------------------------
	.section	.nv.info,"",@"SHT_CUDA_INFO"
	.align	4


	//----- nvinfo : EIATTR_REGCOUNT
	.align		4
        /*0000*/ 	.byte	0x04, 0x2f
        /*0002*/ 	.short	(.L_15 - .L_14)
	.align		4
.L_14:
        /*0004*/ 	.word	index@(_ZN7cutlass13device_kernelINS_4gemm6kernel13GemmUniversalIN4cute5tupleIJiiiiEEENS1_10collective13CollectiveMmaINS1_34MainloopSm90TmaGmmaWarpSpecializedILi64ENS5_IJNS4_1CILi1EEESB_SB_EEENS1_32KernelTmaWarpSpecializedPingpongEEENS5_IJNSA_ILi64EEENSA_ILi48EEENSA_ILi16EEEEEENS_10bfloat16_tENS5_IJlSB_lEEESJ_SK_NS4_8TiledMMAINS4_8MMA_AtomIJNS4_4SM904GMMA27MMA_64x16x16_F32BF16BF16_SSILNSO_5MajorE0ELSQ_0ELNSO_7ScaleInE1ELSR_1EEEEEENS4_6LayoutISC_NS5_IJNSA_ILi0EEESV_SV_EEEEENS5_IJNS4_10UnderscoreESY_SY_EEEEENS4_13SM90_TMA_LOADENS4_14ComposedLayoutINS4_7SwizzleILi1ELi4ELi3EEENS4_18smem_ptr_flag_bitsILi16EEENSU_INS5_IJNSA_ILi8EEESH_EEENS5_IJSH_SB_EEEEEEEvNS4_8identityES11_S1B_vS1C_EENS_8epilogue10collective6detail29Sm90TmaWarpSpecializedAdapterINS1F_15DefaultEpilogueISJ_SK_SK_NS1E_6thread17LinearCombinationISJ_Li1EffLNS1J_9ScaleType4KindE0ELNS_15FloatRoundStyleE2ESJ_EENS1_15EpilogueDefaultEEEEEvvEEEEvNT_6ParamsE)
        /*0008*/ 	.word	0x000000a8


	//----- nvinfo : EIATTR_FRAME_SIZE
	.align		4
.L_15:
        /*000c*/ 	.byte	0x04, 0x11
        /*000e*/ 	.short	(.L_17 - .L_16)
	.align		4
.L_16:
        /*0010*/ 	.word	index@(_ZN7cutlass13device_kernelINS_4gemm6kernel13GemmUniversalIN4cute5tupleIJiiiiEEENS1_10collective13CollectiveMmaINS1_34MainloopSm90TmaGmmaWarpSpecializedILi64ENS5_IJNS4_1CILi1EEESB_SB_EEENS1_32KernelTmaWarpSpecializedPingpongEEENS5_IJNSA_ILi64EEENSA_ILi48EEENSA_ILi16EEEEEENS_10bfloat16_tENS5_IJlSB_lEEESJ_SK_NS4_8TiledMMAINS4_8MMA_AtomIJNS4_4SM904GMMA27MMA_64x16x16_F32BF16BF16_SSILNSO_5MajorE0ELSQ_0ELNSO_7ScaleInE1ELSR_1EEEEEENS4_6LayoutISC_NS5_IJNSA_ILi0EEESV_SV_EEEEENS5_IJNS4_10UnderscoreESY_SY_EEEEENS4_13SM90_TMA_LOADENS4_14ComposedLayoutINS4_7SwizzleILi1ELi4ELi3EEENS4_18smem_ptr_flag_bitsILi16EEENSU_INS5_IJNSA_ILi8EEESH_EEENS5_IJSH_SB_EEEEEEEvNS4_8identityES11_S1B_vS1C_EENS_8epilogue10collective6detail29Sm90TmaWarpSpecializedAdapterINS1F_15DefaultEpilogueISJ_SK_SK_NS1E_6thread17LinearCombinationISJ_Li1EffLNS1J_9ScaleType4KindE0ELNS_15FloatRoundStyleE2ESJ_EENS1_15EpilogueDefaultEEEEEvvEEEEvNT_6ParamsE)
        /*0014*/ 	.word	0x00000000


	//----- nvinfo : EIATTR_MIN_STACK_SIZE
	.align		4
.L_17:
        /*0018*/ 	.byte	0x04, 0x12
        /*001a*/ 	.short	(.L_19 - .L_18)
	.align		4
.L_18:
        /*001c*/ 	.word	index@(_ZN7cutlass13device_kernelINS_4gemm6kernel13GemmUniversalIN4cute5tupleIJiiiiEEENS1_10collective13CollectiveMmaINS1_34MainloopSm90TmaGmmaWarpSpecializedILi64ENS5_IJNS4_1CILi1EEESB_SB_EEENS1_32KernelTmaWarpSpecializedPingpongEEENS5_IJNSA_ILi64EEENSA_ILi48EEENSA_ILi16EEEEEENS_10bfloat16_tENS5_IJlSB_lEEESJ_SK_NS4_8TiledMMAINS4_8MMA_AtomIJNS4_4SM904GMMA27MMA_64x16x16_F32BF16BF16_SSILNSO_5MajorE0ELSQ_0ELNSO_7ScaleInE1ELSR_1EEEEEENS4_6LayoutISC_NS5_IJNSA_ILi0EEESV_SV_EEEEENS5_IJNS4_10UnderscoreESY_SY_EEEEENS4_13SM90_TMA_LOADENS4_14ComposedLayoutINS4_7SwizzleILi1ELi4ELi3EEENS4_18smem_ptr_flag_bitsILi16EEENSU_INS5_IJNSA_ILi8EEESH_EEENS5_IJSH_SB_EEEEEEEvNS4_8identityES11_S1B_vS1C_EENS_8epilogue10collective6detail29Sm90TmaWarpSpecializedAdapterINS1F_15DefaultEpilogueISJ_SK_SK_NS1E_6thread17LinearCombinationISJ_Li1EffLNS1J_9ScaleType4KindE0ELNS_15FloatRoundStyleE2ESJ_EENS1_15EpilogueDefaultEEEEEvvEEEEvNT_6ParamsE)
        /*0020*/ 	.word	0x00000000
.L_19:


//--------------------- .nv.compat                --------------------------
	.section	.nv.compat,"",@"SHT_CUDA_COMPAT_INFO"
	.align	4
        /*0000*/ 	.byte	0x02, 0x09, 0x01, 0x00, 0x02, 0x02, 0x04, 0x00, 0x02, 0x05, 0x05, 0x00, 0x03, 0x07, 0x01, 0x01
        /*0010*/ 	.byte	0x02, 0x03, 0x01, 0x00, 0x02, 0x06, 0x01, 0x00, 0x04, 0x0b, 0x08, 0x00, 0x00, 0x00, 0x00, 0x00
        /*0020*/ 	.byte	0x00, 0x00, 0x00, 0x00


//--------------------- .nv.info._ZN7cutlass13device_kernelINS_4gemm6kernel13GemmUniversalIN4cute5tupleIJiiiiEEENS1_10collective13CollectiveMmaINS1_34MainloopSm90TmaGmmaWarpSpecializedILi64ENS5_IJNS4_1CILi1EEESB_SB_EEENS1_32KernelTmaWarpSpecializedPingpongEEENS5_IJNSA_ILi64EEENSA_ILi48EEENSA_ILi16EEEEEENS_10bfloat16_tENS5_IJlSB_lEEESJ_SK_NS4_8TiledMMAINS4_8MMA_AtomIJNS4_4SM904GMMA27MMA_64x16x16_F32BF16BF16_SSILNSO_5MajorE0ELSQ_0ELNSO_7ScaleInE1ELSR_1EEEEEENS4_6LayoutISC_NS5_IJNSA_ILi0EEESV_SV_EEEEENS5_IJNS4_10UnderscoreESY_SY_EEEEENS4_13SM90_TMA_LOADENS4_14ComposedLayoutINS4_7SwizzleILi1ELi4ELi3EEENS4_18smem_ptr_flag_bitsILi16EEENSU_INS5_IJNSA_ILi8EEESH_EEENS5_IJSH_SB_EEEEEEEvNS4_8identityES11_S1B_vS1C_EENS_8epilogue10collective6detail29Sm90TmaWarpSpecializedAdapterINS1F_15DefaultEpilogueISJ_SK_SK_NS1E_6thread17LinearCombinationISJ_Li1EffLNS1J_9ScaleType4KindE0ELNS_15FloatRoundStyleE2ESJ_EENS1_15EpilogueDefaultEEEEEvvEEEEvNT_6ParamsE --------------------------
	.section	.nv.info._ZN7cutlass13device_kernelINS_4gemm6kernel13GemmUniversalIN4cute5tupleIJiiiiEEENS1_10collective13CollectiveMmaINS1_34MainloopSm90TmaGmmaWarpSpecializedILi64ENS5_IJNS4_1CILi1EEESB_SB_EEENS1_32KernelTmaWarpSpecializedPingpongEEENS5_IJNSA_ILi64EEENSA_ILi48EEENSA_ILi16EEEEEENS_10bfloat16_tENS5_IJlSB_lEEESJ_SK_NS4_8TiledMMAINS4_8MMA_AtomIJNS4_4SM904GMMA27MMA_64x16x16_F32BF16BF16_SSILNSO_5MajorE0ELSQ_0ELNSO_7ScaleInE1ELSR_1EEEEEENS4_6LayoutISC_NS5_IJNSA_ILi0EEESV_SV_EEEEENS5_IJNS4_10UnderscoreESY_SY_EEEEENS4_13SM90_TMA_LOADENS4_14ComposedLayoutINS4_7SwizzleILi1ELi4ELi3EEENS4_18smem_ptr_flag_bitsILi16EEENSU_INS5_IJNSA_ILi8EEESH_EEENS5_IJSH_SB_EEEEEEEvNS4_8identityES11_S1B_vS1C_EENS_8epilogue10collective6detail29Sm90TmaWarpSpecializedAdapterINS1F_15DefaultEpilogueISJ_SK_SK_NS1E_6thread17LinearCombinationISJ_Li1EffLNS1J_9ScaleType4KindE0ELNS_15FloatRoundStyleE2ESJ_EENS1_15EpilogueDefaultEEEEEvvEEEEvNT_6ParamsE,"",@"SHT_CUDA_INFO"
	.sectionflags	@""
	.align	4


	//----- nvinfo : EIATTR_CUDA_API_VERSION
	.align		4
        /*0000*/ 	.byte	0x04, 0x37
        /*0002*/ 	.short	(.L_21 - .L_20)
.L_20:
        /*0004*/ 	.word	0x00000082


	//----- nvinfo : EIATTR_KPARAM_INFO
	.align		4
.L_21:
        /*0008*/ 	.byte	0x04, 0x17
        /*000a*/ 	.short	(.L_23 - .L_22)
.L_22:
        /*000c*/ 	.word	0x00000000
        /*0010*/ 	.short	0x0000
        /*0012*/ 	.short	0x0070
        /*0014*/ 	.byte	0x00, 0xf0, 0x01, 0x10


	//----- nvinfo : EIATTR_SPARSE_MMA_MASK
	.align		4
.L_23:
        /*0018*/ 	.byte	0x03, 0x50
        /*001a*/ 	.short	0x0000


	//----- nvinfo : EIATTR_MAXREG_COUNT
	.align		4
        /*001c*/ 	.byte	0x03, 0x1b
        /*001e*/ 	.short	0x00a8


	//----- nvinfo : EIATTR_NUM_BARRIERS
	.align		4
        /*0020*/ 	.byte	0x02, 0x4c
        /*0022*/ 	.byte	0x01
	.zero		1


	//----- nvinfo : EIATTR_EXTERNS
	.align		4
        /*0024*/ 	.byte	0x04, 0x0f
        /*0026*/ 	.short	(.L_25 - .L_24)


	//   ....[0]....
	.align		4
.L_24:
        /*0028*/ 	.word	index@(__assertfail)


	//----- nvinfo : EIATTR_MERCURY_ISA_VERSION
	.align		4
.L_25:
        /*002c*/ 	.byte	0x03, 0x5f
        /*002e*/ 	.short	0x0101


	//----- nvinfo : EIATTR_INT_WARP_WIDE_INSTR_OFFSETS
	.align		4
        /*0030*/ 	.byte	0x04, 0x31
        /*0032*/ 	.short	(.L_27 - .L_26)


	//   ....[0]....
.L_26:
        /*0034*/ 	.word	0x00000c20


	//   ....[1]....
        /*0038*/ 	.word	0x00000c40


	//   ....[2]....
        /*003c*/ 	.word	0x00000cc0


	//   ....[3]....
        /*0040*/ 	.word	0x00000cd0


	//   ....[4]....
        /*0044*/ 	.word	0x00000ce0


	//   ....[5]....
        /*0048*/ 	.word	0x00000d00


	//   ....[6]....
        /*004c*/ 	.word	0x00000d60


	//   ....[7]....
        /*0050*/ 	.word	0x00000d80


	//----- nvinfo : EIATTR_COOP_GROUP_MASK_REGIDS
	.align		4
.L_27:
        /*0054*/ 	.byte	0x04, 0x29
        /*0056*/ 	.short	(.L_29 - .L_28)


	//   ....[0]....
.L_28:
        /*0058*/ 	.word	0xffffffff


	//   ....[1]....
        /*005c*/ 	.word	0xffffffff


	//   ....[2]....
        /*0060*/ 	.word	0xffffffff


	//   ....[3]....
        /*0064*/ 	.word	0xffffffff


	//   ....[4]....
        /*0068*/ 	.word	0xffffffff


	//   ....[5]....
        /*006c*/ 	.word	0xffffffff


	//----- nvinfo : EIATTR_COOP_GROUP_INSTR_OFFSETS
	.align		4
.L_29:
        /*0070*/ 	.byte	0x04, 0x28
        /*0072*/ 	.short	(.L_31 - .L_30)


	//   ....[0]....
.L_30:
        /*0074*/ 	.word	0x00000050


	//   ....[1]....
        /*0078*/ 	.word	0x00000080


	//   ....[2]....
        /*007c*/ 	.word	0x00000180


	//   ....[3]....
        /*0080*/ 	.word	0x00000b40


	//   ....[4]....
        /*0084*/ 	.word	0x00000b80


	//   ....[5]....
        /*0088*/ 	.word	0x00000bc0


	//----- nvinfo : EIATTR_REG_RECONFIG
	.align		4
.L_31:
        /*008c*/ 	.byte	0x01, 0x54
	.zero		2


	//----- nvinfo : EIATTR_SYSCALL_OFFSETS
	.align		4
        /*0090*/ 	.byte	0x04, 0x46
        /*0092*/ 	.short	(.L_33 - .L_32)


	//   ....[0]....
.L_32:
        /*0094*/ 	.word	0x00001fa0


	//----- nvinfo : EIATTR_MBARRIER_INSTR_OFFSETS
	.align		4
.L_33:
        /*0098*/ 	.byte	0x04, 0x39
        /*009a*/ 	.short	(.L_35 - .L_34)


	//   ....[0]....
.L_34:
        /*009c*/ 	.word	0x00000320
        /*00a0*/ 	.word	0x000000ff
        /*00a4*/ 	.word	0x00000000
        /*00a8*/ 	.short	0x0100
        /*00aa*/ 	.byte	0x09
	.zero		1


	//   ....[1]....
        /*00ac*/ 	.word	0x00000330
        /*00b0*/ 	.word	0x000000ff
        /*00b4*/ 	.word	0x00000200
        /*00b8*/ 	.short	0x0100
        /*00ba*/ 	.byte	0x09
	.zero		1


	//   ....[2]....
        /*00bc*/ 	.word	0x00000340
        /*00c0*/ 	.word	0x000000ff
        /*00c4*/ 	.word	0x00000008
        /*00c8*/ 	.short	0x0100
        /*00ca*/ 	.byte	0x09
	.zero		1


	//   ....[3]....
        /*00cc*/ 	.word	0x00000350
        /*00d0*/ 	.word	0x000000ff
        /*00d4*/ 	.word	0x00000208
        /*00d8*/ 	.short	0x0100
        /*00da*/ 	.byte	0x09
	.zero		1


	//   ....[4]....
        /*00dc*/ 	.word	0x00000360
        /*00e0*/ 	.word	0x000000ff
        /*00e4*/ 	.word	0x00000010
        /*00e8*/ 	.short	0x0100
        /*00ea*/ 	.byte	0x09
	.zero		1


	//   ....[5]....
        /*00ec*/ 	.word	0x00000370
        /*00f0*/ 	.word	0x000000ff
        /*00f4*/ 	.word	0x00000210
        /*00f8*/ 	.short	0x0100
        /*00fa*/ 	.byte	0x09
	.zero		1


	//   ....[6]....
        /*00fc*/ 	.word	0x00000380
        /*0100*/ 	.word	0x000000ff
        /*0104*/ 	.word	0x00000018
        /*0108*/ 	.short	0x0100
        /*010a*/ 	.byte	0x09
	.zero		1


	//   ....[7]....
        /*010c*/ 	.word	0x00000390
        /*0110*/ 	.word	0x000000ff
        /*0114*/ 	.word	0x00000218
        /*0118*/ 	.short	0x0100
        /*011a*/ 	.byte	0x09
	.zero		1


	//   ....[8]....
        /*011c*/ 	.word	0x000003a0
        /*0120*/ 	.word	0x000000ff
        /*0124*/ 	.word	0x00000020
        /*0128*/ 	.short	0x0100
        /*012a*/ 	.byte	0x09
	.zero		1


	//   ....[9]....
        /*012c*/ 	.word	0x000003b0
        /*0130*/ 	.word	0x000000ff
        /*0134*/ 	.word	0x00000220
        /*0138*/ 	.short	0x0100
        /*013a*/ 	.byte	0x09
	.zero		1


	//   ....[10]....
        /*013c*/ 	.word	0x000003c0
        /*0140*/ 	.word	0x000000ff
        /*0144*/ 	.word	0x00000028
        /*0148*/ 	.short	0x0100
        /*014a*/ 	.byte	0x09
	.zero		1


	//   ....[11]....
        /*014c*/ 	.word	0x000003d0
        /*0150*/ 	.word	0x000000ff
        /*0154*/ 	.word	0x00000228
        /*0158*/ 	.short	0x0100
        /*015a*/ 	.byte	0x09
	.zero		1


	//   ....[12]....
        /*015c*/ 	.word	0x000003e0
        /*0160*/ 	.word	0x000000ff
        /*0164*/ 	.word	0x00000030
        /*0168*/ 	.short	0x0100
        /*016a*/ 	.byte	0x09
	.zero		1


	//   ....[13]....
        /*016c*/ 	.word	0x000003f0
        /*0170*/ 	.word	0x000000ff
        /*0174*/ 	.word	0x00000230
        /*0178*/ 	.short	0x0100
        /*017a*/ 	.byte	0x09
	.zero		1


	//   ....[14]....
        /*017c*/ 	.word	0x00000400
        /*0180*/ 	.word	0x000000ff
        /*0184*/ 	.word	0x00000038
        /*0188*/ 	.short	0x0100
        /*018a*/ 	.byte	0x09
	.zero		1


	//   ....[15]....
        /*018c*/ 	.word	0x00000410
        /*0190*/ 	.word	0x000000ff
        /*0194*/ 	.word	0x00000238
        /*0198*/ 	.short	0x0100
        /*019a*/ 	.byte	0x09
	.zero		1


	//   ....[16]....
        /*019c*/ 	.word	0x00000420
        /*01a0*/ 	.word	0x000000ff
        /*01a4*/ 	.word	0x00000040
        /*01a8*/ 	.short	0x0100
        /*01aa*/ 	.byte	0x09
	.zero		1


	//   ....[17]....
        /*01ac*/ 	.word	0x00000430
        /*01b0*/ 	.word	0x000000ff
        /*01b4*/ 	.word	0x00000240
        /*01b8*/ 	.short	0x0100
        /*01ba*/ 	.byte	0x09
	.zero		1


	//   ....[18]....
        /*01bc*/ 	.word	0x00000440
        /*01c0*/ 	.word	0x000000ff
        /*01c4*/ 	.word	0x00000048
        /*01c8*/ 	.short	0x0100
        /*01ca*/ 	.byte	0x09
	.zero		1


	//   ....[19]....
        /*01cc*/ 	.word	0x00000450
        /*01d0*/ 	.word	0x000000ff
        /*01d4*/ 	.word	0x00000248
        /*01d8*/ 	.short	0x0100
        /*01da*/ 	.byte	0x09
	.zero		1


	//   ....[20]....
        /*01dc*/ 	.word	0x00000460
        /*01e0*/ 	.word	0x000000ff
        /*01e4*/ 	.word	0x00000050
        /*01e8*/ 	.short	0x0100
        /*01ea*/ 	.byte	0x09
	.zero		1


	//   ....[21]....
        /*01ec*/ 	.word	0x00000470
        /*01f0*/ 	.word	0x000000ff
        /*01f4*/ 	.word	0x00000250
        /*01f8*/ 	.short	0x0100
        /*01fa*/ 	.byte	0x09
	.zero		1


	//   ....[22]....
        /*01fc*/ 	.word	0x00000480
        /*0200*/ 	.word	0x000000ff
        /*0204*/ 	.word	0x00000058
        /*0208*/ 	.short	0x0100
        /*020a*/ 	.byte	0x09
	.zero		1


	//   ....[23]....
        /*020c*/ 	.word	0x00000490
        /*0210*/ 	.word	0x000000ff
        /*0214*/ 	.word	0x00000258
        /*0218*/ 	.short	0x0100
        /*021a*/ 	.byte	0x09
	.zero		1


	//   ....[24]....
        /*021c*/ 	.word	0x000004a0
        /*0220*/ 	.word	0x000000ff
        /*0224*/ 	.word	0x00000060
        /*0228*/ 	.short	0x0100
        /*022a*/ 	.byte	0x09
	.zero		1


	//   ....[25]....
        /*022c*/ 	.word	0x000004b0
        /*0230*/ 	.word	0x000000ff
        /*0234*/ 	.word	0x00000260
        /*0238*/ 	.short	0x0100
        /*023a*/ 	.byte	0x09
	.zero		1


	//   ....[26]....
        /*023c*/ 	.word	0x000004c0
        /*0240*/ 	.word	0x000000ff
        /*0244*/ 	.word	0x00000068
        /*0248*/ 	.short	0x0100
        /*024a*/ 	.byte	0x09
	.zero		1


	//   ....[27]....
        /*024c*/ 	.word	0x000004d0
        /*0250*/ 	.word	0x000000ff
        /*0254*/ 	.word	0x00000268
        /*0258*/ 	.short	0x0100
        /*025a*/ 	.byte	0x09
	.zero		1


	//   ....[28]....
        /*025c*/ 	.word	0x000004e0
        /*0260*/ 	.word	0x000000ff
        /*0264*/ 	.word	0x00000070
        /*0268*/ 	.short	0x0100
        /*026a*/ 	.byte	0x09
	.zero		1


	//   ....[29]....
        /*026c*/ 	.word	0x000004f0
        /*0270*/ 	.word	0x000000ff
        /*0274*/ 	.word	0x00000270
        /*0278*/ 	.short	0x0100
        /*027a*/ 	.byte	0x09
	.zero		1


	//   ....[30]....
        /*027c*/ 	.word	0x00000500
        /*0280*/ 	.word	0x000000ff
        /*0284*/ 	.word	0x00000078
        /*0288*/ 	.short	0x0100
        /*028a*/ 	.byte	0x09
	.zero		1


	//   ....[31]....
        /*028c*/ 	.word	0x00000510
        /*0290*/ 	.word	0x000000ff
        /*0294*/ 	.word	0x00000278
        /*0298*/ 	.short	0x0100
        /*029a*/ 	.byte	0x09
	.zero		1


	//   ....[32]....
        /*029c*/ 	.word	0x00000520
        /*02a0*/ 	.word	0x000000ff
        /*02a4*/ 	.word	0x00000080
        /*02a8*/ 	.short	0x0100
        /*02aa*/ 	.byte	0x09
	.zero		1


	//   ....[33]....
        /*02ac*/ 	.word	0x00000530
        /*02b0*/ 	.word	0x000000ff
        /*02b4*/ 	.word	0x00000280
        /*02b8*/ 	.short	0x0100
        /*02ba*/ 	.byte	0x09
	.zero		1


	//   ....[34]....
        /*02bc*/ 	.word	0x00000540
        /*02c0*/ 	.word	0x000000ff
        /*02c4*/ 	.word	0x00000088
        /*02c8*/ 	.short	0x0100
        /*02ca*/ 	.byte	0x09
	.zero		1


	//   ....[35]....
        /*02cc*/ 	.word	0x00000550
        /*02d0*/ 	.word	0x000000ff
        /*02d4*/ 	.word	0x00000288
        /*02d8*/ 	.short	0x0100
        /*02da*/ 	.byte	0x09
	.zero		1


	//   ....[36]....
        /*02dc*/ 	.word	0x00000560
        /*02e0*/ 	.word	0x000000ff
        /*02e4*/ 	.word	0x00000090
        /*02e8*/ 	.short	0x0100
        /*02ea*/ 	.byte	0x09
	.zero		1


	//   ....[37]....
        /*02ec*/ 	.word	0x00000570
        /*02f0*/ 	.word	0x000000ff
        /*02f4*/ 	.word	0x00000290
        /*02f8*/ 	.short	0x0100
        /*02fa*/ 	.byte	0x09
	.zero		1


	//   ....[38]....
        /*02fc*/ 	.word	0x00000580
        /*0300*/ 	.word	0x000000ff
        /*0304*/ 	.word	0x00000098
        /*0308*/ 	.short	0x0100
        /*030a*/ 	.byte	0x09
	.zero		1


	//   ....[39]....
        /*030c*/ 	.word	0x00000590
        /*0310*/ 	.word	0x000000ff
        /*0314*/ 	.word	0x00000298
        /*0318*/ 	.short	0x0100
        /*031a*/ 	.byte	0x09
	.zero		1


	//   ....[40]....
        /*031c*/ 	.word	0x000005a0
        /*0320*/ 	.word	0x000000ff
        /*0324*/ 	.word	0x000000a0
        /*0328*/ 	.short	0x0100
        /*032a*/ 	.byte	0x09
	.zero		1


	//   ....[41]....
        /*032c*/ 	.word	0x000005b0
        /*0330*/ 	.word	0x000000ff
        /*0334*/ 	.word	0x000002a0
        /*0338*/ 	.short	0x0100
        /*033a*/ 	.byte	0x09
	.zero		1


	//   ....[42]....
        /*033c*/ 	.word	0x000005c0
        /*0340*/ 	.word	0x000000ff
        /*0344*/ 	.word	0x000000a8
        /*0348*/ 	.short	0x0100
        /*034a*/ 	.byte	0x09
	.zero		1


	//   ....[43]....
        /*034c*/ 	.word	0x000005d0
        /*0350*/ 	.word	0x000000ff
        /*0354*/ 	.word	0x000002a8
        /*0358*/ 	.short	0x0100
        /*035a*/ 	.byte	0x09
	.zero		1


	//   ....[44]....
        /*035c*/ 	.word	0x000005e0
        /*0360*/ 	.word	0x000000ff
        /*0364*/ 	.word	0x000000b0
        /*0368*/ 	.short	0x0100
        /*036a*/ 	.byte	0x09
	.zero		1


	//   ....[45]....
        /*036c*/ 	.word	0x000005f0
        /*0370*/ 	.word	0x000000ff
        /*0374*/ 	.word	0x000002b0
        /*0378*/ 	.short	0x0100
        /*037a*/ 	.byte	0x09
	.zero		1


	//   ....[46]....
        /*037c*/ 	.word	0x00000600
        /*0380*/ 	.word	0x000000ff
        /*0384*/ 	.word	0x000000b8
        /*0388*/ 	.short	0x0100
        /*038a*/ 	.byte	0x09
	.zero		1


	//   ....[47]....
        /*038c*/ 	.word	0x00000610
        /*0390*/ 	.word	0x000000ff
        /*0394*/ 	.word	0x000002b8
        /*0398*/ 	.short	0x0100
        /*039a*/ 	.byte	0x09
	.zero		1


	//   ....[48]....
        /*039c*/ 	.word	0x00000620
        /*03a0*/ 	.word	0x000000ff
        /*03a4*/ 	.word	0x000000c0
        /*03a8*/ 	.short	0x0100
        /*03aa*/ 	.byte	0x09
	.zero		1


	//   ....[49]....
        /*03ac*/ 	.word	0x00000630
        /*03b0*/ 	.word	0x000000ff
        /*03b4*/ 	.word	0x000002c0
        /*03b8*/ 	.short	0x0100
        /*03ba*/ 	.byte	0x09
	.zero		1


	//   ....[50]....
        /*03bc*/ 	.word	0x00000640
        /*03c0*/ 	.word	0x000000ff
        /*03c4*/ 	.word	0x000000c8
        /*03c8*/ 	.short	0x0100
        /*03ca*/ 	.byte	0x09
	.zero		1


	//   ....[51]....
        /*03cc*/ 	.word	0x00000650
        /*03d0*/ 	.word	0x000000ff
        /*03d4*/ 	.word	0x000002c8
        /*03d8*/ 	.short	0x0100
        /*03da*/ 	.byte	0x09
	.zero		1


	//   ....[52]....
        /*03dc*/ 	.word	0x00000660
        /*03e0*/ 	.word	0x000000ff
        /*03e4*/ 	.word	0x000000d0
        /*03e8*/ 	.short	0x0100
        /*03ea*/ 	.byte	0x09
	.zero		1


	//   ....[53]....
        /*03ec*/ 	.word	0x00000670
        /*03f0*/ 	.word	0x000000ff
        /*03f4*/ 	.word	0x000002d0
        /*03f8*/ 	.short	0x0100
        /*03fa*/ 	.byte	0x09
	.zero		1


	//   ....[54]....
        /*03fc*/ 	.word	0x00000680
        /*0400*/ 	.word	0x000000ff
        /*0404*/ 	.word	0x000000d8
        /*0408*/ 	.short	0x0100
        /*040a*/ 	.byte	0x09
	.zero		1


	//   ....[55]....
        /*040c*/ 	.word	0x00000690
        /*0410*/ 	.word	0x000000ff
        /*0414*/ 	.word	0x000002d8
        /*0418*/ 	.short	0x0100
        /*041a*/ 	.byte	0x09
	.zero		1


	//   ....[56]....
        /*041c*/ 	.word	0x000006a0
        /*0420*/ 	.word	0x000000ff
        /*0424*/ 	.word	0x000000e0
        /*0428*/ 	.short	0x0100
        /*042a*/ 	.byte	0x09
	.zero		1


	//   ....[57]....
        /*042c*/ 	.word	0x000006b0
        /*0430*/ 	.word	0x000000ff
        /*0434*/ 	.word	0x000002e0
        /*0438*/ 	.short	0x0100
        /*043a*/ 	.byte	0x09
	.zero		1


	//   ....[58]....
        /*043c*/ 	.word	0x000006c0
        /*0440*/ 	.word	0x000000ff
        /*0444*/ 	.word	0x000000e8
        /*0448*/ 	.short	0x0100
        /*044a*/ 	.byte	0x09
	.zero		1


	//   ....[59]....
        /*044c*/ 	.word	0x000006d0
        /*0450*/ 	.word	0x000000ff
        /*0454*/ 	.word	0x000002e8
        /*0458*/ 	.short	0x0100
        /*045a*/ 	.byte	0x09
	.zero		1


	//   ....[60]....
        /*045c*/ 	.word	0x000006e0
        /*0460*/ 	.word	0x000000ff
        /*0464*/ 	.word	0x000000f0
        /*0468*/ 	.short	0x0100
        /*046a*/ 	.byte	0x09
	.zero		1


	//   ....[61]....
        /*046c*/ 	.word	0x000006f0
        /*0470*/ 	.word	0x000000ff
        /*0474*/ 	.word	0x000002f0
        /*0478*/ 	.short	0x0100
        /*047a*/ 	.byte	0x09
	.zero		1


	//   ....[62]....
        /*047c*/ 	.word	0x00000700
        /*0480*/ 	.word	0x000000ff
        /*0484*/ 	.word	0x000000f8
        /*0488*/ 	.short	0x0100
        /*048a*/ 	.byte	0x09
	.zero		1


	//   ....[63]....
        /*048c*/ 	.word	0x00000710
        /*0490*/ 	.word	0x000000ff
        /*0494*/ 	.word	0x000002f8
        /*0498*/ 	.short	0x0100
        /*049a*/ 	.byte	0x09
	.zero		1


	//   ....[64]....
        /*049c*/ 	.word	0x00000720
        /*04a0*/ 	.word	0x000000ff
        /*04a4*/ 	.word	0x00000100
        /*04a8*/ 	.short	0x0100
        /*04aa*/ 	.byte	0x09
	.zero		1


	//   ....[65]....
        /*04ac*/ 	.word	0x00000730
        /*04b0*/ 	.word	0x000000ff
        /*04b4*/ 	.word	0x00000300
        /*04b8*/ 	.short	0x0100
        /*04ba*/ 	.byte	0x09
	.zero		1


	//   ....[66]....
        /*04bc*/ 	.word	0x00000740
        /*04c0*/ 	.word	0x000000ff
        /*04c4*/ 	.word	0x00000108
        /*04c8*/ 	.short	0x0100
        /*04ca*/ 	.byte	0x09
	.zero		1


	//   ....[67]....
        /*04cc*/ 	.word	0x00000750
        /*04d0*/ 	.word	0x000000ff
        /*04d4*/ 	.word	0x00000308
        /*04d8*/ 	.short	0x0100
        /*04da*/ 	.byte	0x09
	.zero		1


	//   ....[68]....
        /*04dc*/ 	.word	0x00000760
        /*04e0*/ 	.word	0x000000ff
        /*04e4*/ 	.word	0x00000110
        /*04e8*/ 	.short	0x0100
        /*04ea*/ 	.byte	0x09
	.zero		1


	//   ....[69]....
        /*04ec*/ 	.word	0x00000770
        /*04f0*/ 	.word	0x000000ff
        /*04f4*/ 	.word	0x00000310
        /*04f8*/ 	.short	0x0100
        /*04fa*/ 	.byte	0x09
	.zero		1


	//   ....[70]....
        /*04fc*/ 	.word	0x00000780
        /*0500*/ 	.word	0x000000ff
        /*0504*/ 	.word	0x00000118
        /*0508*/ 	.short	0x0100
        /*050a*/ 	.byte	0x09
	.zero		1


	//   ....[71]....
        /*050c*/ 	.word	0x00000790
        /*0510*/ 	.word	0x000000ff
        /*0514*/ 	.word	0x00000318
        /*0518*/ 	.short	0x0100
        /*051a*/ 	.byte	0x09
	.zero		1


	//   ....[72]....
        /*051c*/ 	.word	0x000007a0
        /*0520*/ 	.word	0x000000ff
        /*0524*/ 	.word	0x00000120
        /*0528*/ 	.short	0x0100
        /*052a*/ 	.byte	0x09
	.zero		1


	//   ....[73]....
        /*052c*/ 	.word	0x000007b0
        /*0530*/ 	.word	0x000000ff
        /*0534*/ 	.word	0x00000320
        /*0538*/ 	.short	0x0100
        /*053a*/ 	.byte	0x09
	.zero		1


	//   ....[74]....
        /*053c*/ 	.word	0x000007c0
        /*0540*/ 	.word	0x000000ff
        /*0544*/ 	.word	0x00000128
        /*0548*/ 	.short	0x0100
        /*054a*/ 	.byte	0x09
	.zero		1


	//   ....[75]....
        /*054c*/ 	.word	0x000007d0
        /*0550*/ 	.word	0x000000ff
        /*0554*/ 	.word	0x00000328
        /*0558*/ 	.short	0x0100
        /*055a*/ 	.byte	0x09
	.zero		1


	//   ....[76]....
        /*055c*/ 	.word	0x000007e0
        /*0560*/ 	.word	0x000000ff
        /*0564*/ 	.word	0x00000130
        /*0568*/ 	.short	0x0100
        /*056a*/ 	.byte	0x09
	.zero		1


	//   ....[77]....
        /*056c*/ 	.word	0x000007f0
        /*0570*/ 	.word	0x000000ff
        /*0574*/ 	.word	0x00000330
        /*0578*/ 	.short	0x0100
        /*057a*/ 	.byte	0x09
	.zero		1


	//   ....[78]....
        /*057c*/ 	.word	0x00000800
        /*0580*/ 	.word	0x000000ff
        /*0584*/ 	.word	0x00000138
        /*0588*/ 	.short	0x0100
        /*058a*/ 	.byte	0x09
	.zero		1


	//   ....[79]....
        /*058c*/ 	.word	0x00000810
        /*0590*/ 	.word	0x000000ff
        /*0594*/ 	.word	0x00000338
        /*0598*/ 	.short	0x0100
        /*059a*/ 	.byte	0x09
	.zero		1


	//   ....[80]....
        /*059c*/ 	.word	0x00000820
        /*05a0*/ 	.word	0x000000ff
        /*05a4*/ 	.word	0x00000140
        /*05a8*/ 	.short	0x0100
        /*05aa*/ 	.byte	0x09
	.zero		1


	//   ....[81]....
        /*05ac*/ 	.word	0x00000830
        /*05b0*/ 	.word	0x000000ff
        /*05b4*/ 	.word	0x00000340
        /*05b8*/ 	.short	0x0100
        /*05ba*/ 	.byte	0x09
	.zero		1


	//   ....[82]....
        /*05bc*/ 	.word	0x00000840
        /*05c0*/ 	.word	0x000000ff
        /*05c4*/ 	.word	0x00000148
        /*05c8*/ 	.short	0x0100
        /*05ca*/ 	.byte	0x09
	.zero		1


	//   ....[83]....
        /*05cc*/ 	.word	0x00000850
        /*05d0*/ 	.word	0x000000ff
        /*05d4*/ 	.word	0x00000348
        /*05d8*/ 	.short	0x0100
        /*05da*/ 	.byte	0x09
	.zero		1


	//   ....[84]....
        /*05dc*/ 	.word	0x00000860
        /*05e0*/ 	.word	0x000000ff
        /*05e4*/ 	.word	0x00000150
        /*05e8*/ 	.short	0x0100
        /*05ea*/ 	.byte	0x09
	.zero		1


	//   ....[85]....
        /*05ec*/ 	.word	0x00000870
        /*05f0*/ 	.word	0x000000ff
        /*05f4*/ 	.word	0x00000350
        /*05f8*/ 	.short	0x0100
        /*05fa*/ 	.byte	0x09
	.zero		1


	//   ....[86]....
        /*05fc*/ 	.word	0x00000880
        /*0600*/ 	.word	0x000000ff
        /*0604*/ 	.word	0x00000158
        /*0608*/ 	.short	0x0100
        /*060a*/ 	.byte	0x09
	.zero		1


	//   ....[87]....
        /*060c*/ 	.word	0x00000890
        /*0610*/ 	.word	0x000000ff
        /*0614*/ 	.word	0x00000358
        /*0618*/ 	.short	0x0100
        /*061a*/ 	.byte	0x09
	.zero		1


	//   ....[88]....
        /*061c*/ 	.word	0x000008a0
        /*0620*/ 	.word	0x000000ff
        /*0624*/ 	.word	0x00000160
        /*0628*/ 	.short	0x0100
        /*062a*/ 	.byte	0x09
	.zero		1


	//   ....[89]....
        /*062c*/ 	.word	0x000008b0
        /*0630*/ 	.word	0x000000ff
        /*0634*/ 	.word	0x00000360
        /*0638*/ 	.short	0x0100
        /*063a*/ 	.byte	0x09
	.zero		1


	//   ....[90]....
        /*063c*/ 	.word	0x000008c0
        /*0640*/ 	.word	0x000000ff
        /*0644*/ 	.word	0x00000168
        /*0648*/ 	.short	0x0100
        /*064a*/ 	.byte	0x09
	.zero		1


	//   ....[91]....
        /*064c*/ 	.word	0x000008d0
        /*0650*/ 	.word	0x000000ff
        /*0654*/ 	.word	0x00000368
        /*0658*/ 	.short	0x0100
        /*065a*/ 	.byte	0x09
	.zero		1


	//   ....[92]....
        /*065c*/ 	.word	0x000008e0
        /*0660*/ 	.word	0x000000ff
        /*0664*/ 	.word	0x00000170
        /*0668*/ 	.short	0x0100
        /*066a*/ 	.byte	0x09
	.zero		1


	//   ....[93]....
        /*066c*/ 	.word	0x000008f0
        /*0670*/ 	.word	0x000000ff
        /*0674*/ 	.word	0x00000370
        /*0678*/ 	.short	0x0100
        /*067a*/ 	.byte	0x09
	.zero		1


	//   ....[94]....
        /*067c*/ 	.word	0x00000900
        /*0680*/ 	.word	0x000000ff
        /*0684*/ 	.word	0x00000178
        /*0688*/ 	.short	0x0100
        /*068a*/ 	.byte	0x09
	.zero		1


	//   ....[95]....
        /*068c*/ 	.word	0x00000910
        /*0690*/ 	.word	0x000000ff
        /*0694*/ 	.word	0x00000378
        /*0698*/ 	.short	0x0100
        /*069a*/ 	.byte	0x09
	.zero		1


	//   ....[96]....
        /*069c*/ 	.word	0x00000920
        /*06a0*/ 	.word	0x000000ff
        /*06a4*/ 	.word	0x00000180
        /*06a8*/ 	.short	0x0100
        /*06aa*/ 	.byte	0x09
	.zero		1


	//   ....[97]....
        /*06ac*/ 	.word	0x00000930
        /*06b0*/ 	.word	0x000000ff
        /*06b4*/ 	.word	0x00000380
        /*06b8*/ 	.short	0x0100
        /*06ba*/ 	.byte	0x09
	.zero		1


	//   ....[98]....
        /*06bc*/ 	.word	0x00000940
        /*06c0*/ 	.word	0x000000ff
        /*06c4*/ 	.word	0x00000188
        /*06c8*/ 	.short	0x0100
        /*06ca*/ 	.byte	0x09
	.zero		1


	//   ....[99]....
        /*06cc*/ 	.word	0x00000950
        /*06d0*/ 	.word	0x000000ff
        /*06d4*/ 	.word	0x00000388
        /*06d8*/ 	.short	0x0100
        /*06da*/ 	.byte	0x09
	.zero		1


	//   ....[100]....
        /*06dc*/ 	.word	0x00000960
        /*06e0*/ 	.word	0x000000ff
        /*06e4*/ 	.word	0x00000190
        /*06e8*/ 	.short	0x0100
        /*06ea*/ 	.byte	0x09
	.zero		1


	//   ....[101]....
        /*06ec*/ 	.word	0x00000970
        /*06f0*/ 	.word	0x000000ff
        /*06f4*/ 	.word	0x00000390
        /*06f8*/ 	.short	0x0100
        /*06fa*/ 	.byte	0x09
	.zero		1


	//   ....[102]....
        /*06fc*/ 	.word	0x00000980
        /*0700*/ 	.word	0x000000ff
        /*0704*/ 	.word	0x00000198
        /*0708*/ 	.short	0x0100
        /*070a*/ 	.byte	0x09
	.zero		1


	//   ....[103]....
        /*070c*/ 	.word	0x00000990
        /*0710*/ 	.word	0x000000ff
        /*0714*/ 	.word	0x00000398
        /*0718*/ 	.short	0x0100
        /*071a*/ 	.byte	0x09
	.zero		1


	//   ....[104]....
        /*071c*/ 	.word	0x000009a0
        /*0720*/ 	.word	0x000000ff
        /*0724*/ 	.word	0x000001a0
        /*0728*/ 	.short	0x0100
        /*072a*/ 	.byte	0x09
	.zero		1


	//   ....[105]....
        /*072c*/ 	.word	0x000009b0
        /*0730*/ 	.word	0x000000ff
        /*0734*/ 	.word	0x000003a0
        /*0738*/ 	.short	0x0100
        /*073a*/ 	.byte	0x09
	.zero		1


	//   ....[106]....
        /*073c*/ 	.word	0x000009c0
        /*0740*/ 	.word	0x000000ff
        /*0744*/ 	.word	0x000001a8
        /*0748*/ 	.short	0x0100
        /*074a*/ 	.byte	0x09
	.zero		1


	//   ....[107]....
        /*074c*/ 	.word	0x000009d0
        /*0750*/ 	.word	0x000000ff
        /*0754*/ 	.word	0x000003a8
        /*0758*/ 	.short	0x0100
        /*075a*/ 	.byte	0x09
	.zero		1


	//   ....[108]....
        /*075c*/ 	.word	0x000009e0
        /*0760*/ 	.word	0x000000ff
        /*0764*/ 	.word	0x000001b0
        /*0768*/ 	.short	0x0100
        /*076a*/ 	.byte	0x09
	.zero		1


	//   ....[109]....
        /*076c*/ 	.word	0x000009f0
        /*0770*/ 	.word	0x000000ff
        /*0774*/ 	.word	0x000003b0
        /*0778*/ 	.short	0x0100
        /*077a*/ 	.byte	0x09
	.zero		1


	//   ....[110]....
        /*077c*/ 	.word	0x00000a00
        /*0780*/ 	.word	0x000000ff
        /*0784*/ 	.word	0x000001b8
        /*0788*/ 	.short	0x0100
        /*078a*/ 	.byte	0x09
	.zero		1


	//   ....[111]....
        /*078c*/ 	.word	0x00000a10
        /*0790*/ 	.word	0x000000ff
        /*0794*/ 	.word	0x000003b8
        /*0798*/ 	.short	0x0100
        /*079a*/ 	.byte	0x09
	.zero		1


	//   ....[112]....
        /*079c*/ 	.word	0x00000a20
        /*07a0*/ 	.word	0x000000ff
        /*07a4*/ 	.word	0x000001c0
        /*07a8*/ 	.short	0x0100
        /*07aa*/ 	.byte	0x09
	.zero		1


	//   ....[113]....
        /*07ac*/ 	.word	0x00000a30
        /*07b0*/ 	.word	0x000000ff
        /*07b4*/ 	.word	0x000003c0
        /*07b8*/ 	.short	0x0100
        /*07ba*/ 	.byte	0x09
	.zero		1


	//   ....[114]....
        /*07bc*/ 	.word	0x00000a40
        /*07c0*/ 	.word	0x000000ff
        /*07c4*/ 	.word	0x000001c8
        /*07c8*/ 	.short	0x0100
        /*07ca*/ 	.byte	0x09
	.zero		1


	//   ....[115]....
        /*07cc*/ 	.word	0x00000a50
        /*07d0*/ 	.word	0x000000ff
        /*07d4*/ 	.word	0x000003c8
        /*07d8*/ 	.short	0x0100
        /*07da*/ 	.byte	0x09
	.zero		1


	//   ....[116]....
        /*07dc*/ 	.word	0x00000a60
        /*07e0*/ 	.word	0x000000ff
        /*07e4*/ 	.word	0x000001d0
        /*07e8*/ 	.short	0x0100
        /*07ea*/ 	.byte	0x09
	.zero		1


	//   ....[117]....
        /*07ec*/ 	.word	0x00000a70
        /*07f0*/ 	.word	0x000000ff
        /*07f4*/ 	.word	0x000003d0
        /*07f8*/ 	.short	0x0100
        /*07fa*/ 	.byte	0x09
	.zero		1


	//   ....[118]....
        /*07fc*/ 	.word	0x00000a80
        /*0800*/ 	.word	0x000000ff
        /*0804*/ 	.word	0x000001d8
        /*0808*/ 	.short	0x0100
        /*080a*/ 	.byte	0x09
	.zero		1


	//   ....[119]....
        /*080c*/ 	.word	0x00000a90
        /*0810*/ 	.word	0x000000ff
        /*0814*/ 	.word	0x000003d8
        /*0818*/ 	.short	0x0100
        /*081a*/ 	.byte	0x09
	.zero		1


	//   ....[120]....
        /*081c*/ 	.word	0x00000aa0
        /*0820*/ 	.word	0x000000ff
        /*0824*/ 	.word	0x000001e0
        /*0828*/ 	.short	0x0100
        /*082a*/ 	.byte	0x09
	.zero		1


	//   ....[121]....
        /*082c*/ 	.word	0x00000ab0
        /*0830*/ 	.word	0x000000ff
        /*0834*/ 	.word	0x000003e0
        /*0838*/ 	.short	0x0100
        /*083a*/ 	.byte	0x09
	.zero		1


	//   ....[122]....
        /*083c*/ 	.word	0x00000ac0
        /*0840*/ 	.word	0x000000ff
        /*0844*/ 	.word	0x000001e8
        /*0848*/ 	.short	0x0100
        /*084a*/ 	.byte	0x09
	.zero		1


	//   ....[123]....
        /*084c*/ 	.word	0x00000ad0
        /*0850*/ 	.word	0x000000ff
        /*0854*/ 	.word	0x000003e8
        /*0858*/ 	.short	0x0100
        /*085a*/ 	.byte	0x09
	.zero		1


	//   ....[124]....
        /*085c*/ 	.word	0x00000ae0
        /*0860*/ 	.word	0x000000ff
        /*0864*/ 	.word	0x000001f0
        /*0868*/ 	.short	0x0100
        /*086a*/ 	.byte	0x09
	.zero		1


	//   ....[125]....
        /*086c*/ 	.word	0x00000af0
        /*0870*/ 	.word	0x000000ff
        /*0874*/ 	.word	0x000003f0
        /*0878*/ 	.short	0x0100
        /*087a*/ 	.byte	0x09
	.zero		1


	//   ....[126]....
        /*087c*/ 	.word	0x00000b00
        /*0880*/ 	.word	0x000000ff
        /*0884*/ 	.word	0x000001f8
        /*0888*/ 	.short	0x0100
        /*088a*/ 	.byte	0x09
	.zero		1


	//   ....[127]....
        /*088c*/ 	.word	0x00000b10
        /*0890*/ 	.word	0x000000ff
        /*0894*/ 	.word	0x000003f8
        /*0898*/ 	.short	0x0100
        /*089a*/ 	.byte	0x09
	.zero		1


	//   ....[128]....
        /*089c*/ 	.word	0x00000da0
        /*08a0*/ 	.word	0x000000ff
        /*08a4*/ 	.word	0x00000430
        /*08a8*/ 	.short	0x0100
        /*08aa*/ 	.byte	0x09
	.zero		1


	//   ....[129]....
        /*08ac*/ 	.word	0x00000db0
        /*08b0*/ 	.word	0x000000ff
        /*08b4*/ 	.word	0x00000438
        /*08b8*/ 	.short	0x0100
        /*08ba*/ 	.byte	0x09
	.zero		1


	//   ....[130]....
        /*08bc*/ 	.word	0x00000df0
        /*08c0*/ 	.word	0x000000ff
        /*08c4*/ 	.word	0x00000410
        /*08c8*/ 	.short	0x0100
        /*08ca*/ 	.byte	0x0a
	.zero		1


	//   ....[131]....
        /*08cc*/ 	.word	0x00000e10
        /*08d0*/ 	.word	0x000000ff
        /*08d4*/ 	.word	0x00000418
        /*08d8*/ 	.short	0x0100
        /*08da*/ 	.byte	0x0a
	.zero		1


	//   ....[132]....
        /*08dc*/ 	.word	0x00000e20
        /*08e0*/ 	.word	0x000000ff
        /*08e4*/ 	.word	0x00000420
        /*08e8*/ 	.short	0x0100
        /*08ea*/ 	.byte	0x0a
	.zero		1


	//   ....[133]....
        /*08ec*/ 	.word	0x00000e30
        /*08f0*/ 	.word	0x000000ff
        /*08f4*/ 	.word	0x00000428
        /*08f8*/ 	.short	0x0100
        /*08fa*/ 	.byte	0x0a
	.zero		1


	//   ....[134]....
        /*08fc*/ 	.word	0x00001e60
        /*0900*/ 	.word	0x00000037
        /*0904*/ 	.word	0xfffffff8
        /*0908*/ 	.short	0x010a
        /*090a*/ 	.byte	0x3f
	.zero		1


	//   ....[135]....
        /*090c*/ 	.word	0x00002030
        /*0910*/ 	.word	0x00000003
        /*0914*/ 	.word	0x00000000
        /*0918*/ 	.short	0x010a
        /*091a*/ 	.byte	0x3f
	.zero		1


	//   ....[136]....
        /*091c*/ 	.word	0x00002070
        /*0920*/ 	.word	0x00000003
        /*0924*/ 	.word	0x00000000
        /*0928*/ 	.short	0x010a
        /*092a*/ 	.byte	0x3f
	.zero		1


	//   ....[137]....
        /*092c*/ 	.word	0x000022c0
        /*0930*/ 	.word	0x000000ff
        /*0934*/ 	.word	0x00000000
        /*0938*/ 	.short	0x010a
        /*093a*/ 	.byte	0x04
	.zero		1


	//   ....[138]....
        /*093c*/ 	.word	0x00002300
        /*0940*/ 	.word	0x000000ff
        /*0944*/ 	.word	0x00000000
        /*0948*/ 	.short	0x010a
        /*094a*/ 	.byte	0x04
	.zero		1


	//   ....[139]....
        /*094c*/ 	.word	0x000024c0
        /*0950*/ 	.word	0x000000ff
        /*0954*/ 	.word	0x00000000
        /*0958*/ 	.short	0x0101
        /*095a*/ 	.byte	0x04
	.zero		1


	//   ....[140]....
        /*095c*/ 	.word	0x000025b0
        /*0960*/ 	.word	0x0000003b
        /*0964*/ 	.word	0x00000000
        /*0968*/ 	.short	0x0101
        /*096a*/ 	.byte	0x34
	.zero		1


	//   ....[141]....
        /*096c*/ 	.word	0x00002670
        /*0970*/ 	.word	0x000000ff
        /*0974*/ 	.word	0x00000000
        /*0978*/ 	.short	0x0101
        /*097a*/ 	.byte	0x04
	.zero		1


	//   ....[142]....
        /*097c*/ 	.word	0x000026c0
        /*0980*/ 	.word	0x00000037
        /*0984*/ 	.word	0x00000008
        /*0988*/ 	.short	0x010a
        /*098a*/ 	.byte	0x3f
	.zero		1


	//   ....[143]....
        /*098c*/ 	.word	0x00004220
        /*0990*/ 	.word	0x00000038
        /*0994*/ 	.word	0x00000000
        /*0998*/ 	.short	0x0101
        /*099a*/ 	.byte	0x34
	.zero		1


	//   ....[144]....
        /*099c*/ 	.word	0x00004c30
        /*09a0*/ 	.word	0x00000007
        /*09a4*/ 	.word	0x00000200
        /*09a8*/ 	.short	0x010a
        /*09aa*/ 	.byte	0x3f
	.zero		1


	//   ....[145]....
        /*09ac*/ 	.word	0x00004fd0
        /*09b0*/ 	.word	0x00000003
        /*09b4*/ 	.word	0x00000438
        /*09b8*/ 	.short	0x0101
        /*09ba*/ 	.byte	0x3f
	.zero		1


	//   ....[146]....
        /*09bc*/ 	.word	0x00005740
        /*09c0*/ 	.word	0x00000007
        /*09c4*/ 	.word	0x00000000
        /*09c8*/ 	.short	0x010a
        /*09ca*/ 	.byte	0x3f
	.zero		1


	//   ....[147]....
        /*09cc*/ 	.word	0x000057c0
        /*09d0*/ 	.word	0x00000009
        /*09d4*/ 	.word	0x00000000
        /*09d8*/ 	.short	0x010a
        /*09da*/ 	.byte	0x3f
	.zero		1


	//   ....[148]....
        /*09dc*/ 	.word	0x00005850
        /*09e0*/ 	.word	0x00000006
        /*09e4*/ 	.word	0x00000000
        /*09e8*/ 	.short	0x010a
        /*09ea*/ 	.byte	0x3f
	.zero		1


	//   ....[149]....
        /*09ec*/ 	.word	0x000058e0
        /*09f0*/ 	.word	0x00000009
        /*09f4*/ 	.word	0x00000000
        /*09f8*/ 	.short	0x010a
        /*09fa*/ 	.byte	0x3f
	.zero		1


	//   ....[150]....
        /*09fc*/ 	.word	0x00005970
        /*0a00*/ 	.word	0x00000006
        /*0a04*/ 	.word	0x00000000
        /*0a08*/ 	.short	0x010a
        /*0a0a*/ 	.byte	0x3f
	.zero		1


	//   ....[151]....
        /*0a0c*/ 	.word	0x00005a00
        /*0a10*/ 	.word	0x00000009
        /*0a14*/ 	.word	0x00000000
        /*0a18*/ 	.short	0x010a
        /*0a1a*/ 	.byte	0x3f
	.zero		1


	//   ....[152]....
        /*0a1c*/ 	.word	0x00005a90
        /*0a20*/ 	.word	0x00000006
        /*0a24*/ 	.word	0x00000000
        /*0a28*/ 	.short	0x010a
        /*0a2a*/ 	.byte	0x3f
	.zero		1


	//   ....[153]....
        /*0a2c*/ 	.word	0x00005b20
        /*0a30*/ 	.word	0x00000009
        /*0a34*/ 	.word	0x00000000
        /*0a38*/ 	.short	0x010a
        /*0a3a*/ 	.byte	0x3f
	.zero		1


	//   ....[154]....
        /*0a3c*/ 	.word	0x00005bb0
        /*0a40*/ 	.word	0x00000006
        /*0a44*/ 	.word	0x00000000
        /*0a48*/ 	.short	0x010a
        /*0a4a*/ 	.byte	0x3f
	.zero		1


	//   ....[155]....
        /*0a4c*/ 	.word	0x00005c40
        /*0a50*/ 	.word	0x00000009
        /*0a54*/ 	.word	0x00000000
        /*0a58*/ 	.short	0x010a
        /*0a5a*/ 	.byte	0x3f
	.zero		1


	//   ....[156]....
        /*0a5c*/ 	.word	0x00005cd0
        /*0a60*/ 	.word	0x00000006
        /*0a64*/ 	.word	0x00000000
        /*0a68*/ 	.short	0x010a
        /*0a6a*/ 	.byte	0x3f
	.zero		1


	//   ....[157]....
        /*0a6c*/ 	.word	0x00005d60
        /*0a70*/ 	.word	0x00000009
        /*0a74*/ 	.word	0x00000000
        /*0a78*/ 	.short	0x010a
        /*0a7a*/ 	.byte	0x3f
	.zero		1


	//   ....[158]....
        /*0a7c*/ 	.word	0x00005df0
        /*0a80*/ 	.word	0x00000006
        /*0a84*/ 	.word	0x00000000
        /*0a88*/ 	.short	0x010a
        /*0a8a*/ 	.byte	0x3f
	.zero		1


	//   ....[159]....
        /*0a8c*/ 	.word	0x00005e80
        /*0a90*/ 	.word	0x00000009
        /*0a94*/ 	.word	0x00000000
        /*0a98*/ 	.short	0x010a
        /*0a9a*/ 	.byte	0x3f
	.zero		1


	//   ....[160]....
        /*0a9c*/ 	.word	0x00005f10
        /*0aa0*/ 	.word	0x00000006
        /*0aa4*/ 	.word	0x00000000
        /*0aa8*/ 	.short	0x010a
        /*0aaa*/ 	.byte	0x3f
	.zero		1


	//   ....[161]....
        /*0aac*/ 	.word	0x00005fa0
        /*0ab0*/ 	.word	0x00000009
        /*0ab4*/ 	.word	0x00000000
        /*0ab8*/ 	.short	0x010a
        /*0aba*/ 	.byte	0x3f
	.zero		1


	//   ....[162]....
        /*0abc*/ 	.word	0x00006030
        /*0ac0*/ 	.word	0x00000006
        /*0ac4*/ 	.word	0x00000000
        /*0ac8*/ 	.short	0x010a
        /*0aca*/ 	.byte	0x3f
	.zero		1


	//   ....[163]....
        /*0acc*/ 	.word	0x000060c0
        /*0ad0*/ 	.word	0x00000009
        /*0ad4*/ 	.word	0x00000000
        /*0ad8*/ 	.short	0x010a
        /*0ada*/ 	.byte	0x3f
	.zero		1


	//   ....[164]....
        /*0adc*/ 	.word	0x00006150
        /*0ae0*/ 	.word	0x00000006
        /*0ae4*/ 	.word	0x00000000
        /*0ae8*/ 	.short	0x010a
        /*0aea*/ 	.byte	0x3f
	.zero		1


	//   ....[165]....
        /*0aec*/ 	.word	0x000061e0
        /*0af0*/ 	.word	0x00000009
        /*0af4*/ 	.word	0x00000000
        /*0af8*/ 	.short	0x010a
        /*0afa*/ 	.byte	0x3f
	.zero		1


	//   ....[166]....
        /*0afc*/ 	.word	0x00006270
        /*0b00*/ 	.word	0x00000006
        /*0b04*/ 	.word	0x00000000
        /*0b08*/ 	.short	0x010a
        /*0b0a*/ 	.byte	0x3f
	.zero		1


	//   ....[167]....
        /*0b0c*/ 	.word	0x00006300
        /*0b10*/ 	.word	0x00000009
        /*0b14*/ 	.word	0x00000000
        /*0b18*/ 	.short	0x010a
        /*0b1a*/ 	.byte	0x3f
	.zero		1


	//   ....[168]....
        /*0b1c*/ 	.word	0x00006390
        /*0b20*/ 	.word	0x00000006
        /*0b24*/ 	.word	0x00000000
        /*0b28*/ 	.short	0x010a
        /*0b2a*/ 	.byte	0x3f
	.zero		1


	//   ....[169]....
        /*0b2c*/ 	.word	0x00006420
        /*0b30*/ 	.word	0x00000009
        /*0b34*/ 	.word	0x00000000
        /*0b38*/ 	.short	0x010a
        /*0b3a*/ 	.byte	0x3f
	.zero		1


	//   ....[170]....
        /*0b3c*/ 	.word	0x000064b0
        /*0b40*/ 	.word	0x00000006
        /*0b44*/ 	.word	0x00000000
        /*0b48*/ 	.short	0x010a
        /*0b4a*/ 	.byte	0x3f
	.zero		1


	//   ....[171]....
        /*0b4c*/ 	.word	0x00006540
        /*0b50*/ 	.word	0x00000009
        /*0b54*/ 	.word	0x00000000
        /*0b58*/ 	.short	0x010a
        /*0b5a*/ 	.byte	0x3f
	.zero		1


	//   ....[172]....
        /*0b5c*/ 	.word	0x000065d0
        /*0b60*/ 	.word	0x00000006
        /*0b64*/ 	.word	0x00000000
        /*0b68*/ 	.short	0x010a
        /*0b6a*/ 	.byte	0x3f
	.zero		1


	//   ....[173]....
        /*0b6c*/ 	.word	0x00006660
        /*0b70*/ 	.word	0x00000009
        /*0b74*/ 	.word	0x00000000
        /*0b78*/ 	.short	0x010a
        /*0b7a*/ 	.byte	0x3f
	.zero		1


	//   ....[174]....
        /*0b7c*/ 	.word	0x000066f0
        /*0b80*/ 	.word	0x00000006
        /*0b84*/ 	.word	0x00000000
        /*0b88*/ 	.short	0x010a
        /*0b8a*/ 	.byte	0x3f
	.zero		1


	//   ....[175]....
        /*0b8c*/ 	.word	0x00006780
        /*0b90*/ 	.word	0x00000009
        /*0b94*/ 	.word	0x00000000
        /*0b98*/ 	.short	0x010a
        /*0b9a*/ 	.byte	0x3f
	.zero		1


	//   ....[176]....
        /*0b9c*/ 	.word	0x00006810
        /*0ba0*/ 	.word	0x00000006
        /*0ba4*/ 	.word	0x00000000
        /*0ba8*/ 	.short	0x010a
        /*0baa*/ 	.byte	0x3f
	.zero		1


	//   ....[177]....
        /*0bac*/ 	.word	0x000068a0
        /*0bb0*/ 	.word	0x00000009
        /*0bb4*/ 	.word	0x00000000
        /*0bb8*/ 	.short	0x010a
        /*0bba*/ 	.byte	0x3f
	.zero		1


	//   ....[178]....
        /*0bbc*/ 	.word	0x00006930
        /*0bc0*/ 	.word	0x00000006
        /*0bc4*/ 	.word	0x00000000
        /*0bc8*/ 	.short	0x010a
        /*0bca*/ 	.byte	0x3f
	.zero		1


	//   ....[179]....
        /*0bcc*/ 	.word	0x000069c0
        /*0bd0*/ 	.word	0x00000009
        /*0bd4*/ 	.word	0x00000000
        /*0bd8*/ 	.short	0x010a
        /*0bda*/ 	.byte	0x3f
	.zero		1


	//   ....[180]....
        /*0bdc*/ 	.word	0x00006a50
        /*0be0*/ 	.word	0x00000006
        /*0be4*/ 	.word	0x00000000
        /*0be8*/ 	.short	0x010a
        /*0bea*/ 	.byte	0x3f
	.zero		1


	//   ....[181]....
        /*0bec*/ 	.word	0x00006ae0
        /*0bf0*/ 	.word	0x00000009
        /*0bf4*/ 	.word	0x00000000
        /*0bf8*/ 	.short	0x010a
        /*0bfa*/ 	.byte	0x3f
	.zero		1


	//   ....[182]....
        /*0bfc*/ 	.word	0x00006b70
        /*0c00*/ 	.word	0x00000006
        /*0c04*/ 	.word	0x00000000
        /*0c08*/ 	.short	0x010a
        /*0c0a*/ 	.byte	0x3f
	.zero		1


	//   ....[183]....
        /*0c0c*/ 	.word	0x00006c00
        /*0c10*/ 	.word	0x00000009
        /*0c14*/ 	.word	0x00000000
        /*0c18*/ 	.short	0x010a
        /*0c1a*/ 	.byte	0x3f
	.zero		1


	//   ....[184]....
        /*0c1c*/ 	.word	0x00006c90
        /*0c20*/ 	.word	0x00000006
        /*0c24*/ 	.word	0x00000000
        /*0c28*/ 	.short	0x010a
        /*0c2a*/ 	.byte	0x3f
	.zero		1


	//   ....[185]....
        /*0c2c*/ 	.word	0x00006d20
        /*0c30*/ 	.word	0x00000009
        /*0c34*/ 	.word	0x00000000
        /*0c38*/ 	.short	0x010a
        /*0c3a*/ 	.byte	0x3f
	.zero		1


	//   ....[186]....
        /*0c3c*/ 	.word	0x00006db0
        /*0c40*/ 	.word	0x00000006
        /*0c44*/ 	.word	0x00000000
        /*0c48*/ 	.short	0x010a
        /*0c4a*/ 	.byte	0x3f
	.zero		1


	//   ....[187]....
        /*0c4c*/ 	.word	0x00006e40
        /*0c50*/ 	.word	0x00000009
        /*0c54*/ 	.word	0x00000000
        /*0c58*/ 	.short	0x010a
        /*0c5a*/ 	.byte	0x3f
	.zero		1


	//   ....[188]....
        /*0c5c*/ 	.word	0x00006ed0
        /*0c60*/ 	.word	0x00000006
        /*0c64*/ 	.word	0x00000000
        /*0c68*/ 	.short	0x010a
        /*0c6a*/ 	.byte	0x3f
	.zero		1


	//   ....[189]....
        /*0c6c*/ 	.word	0x00006f60
        /*0c70*/ 	.word	0x00000009
        /*0c74*/ 	.word	0x00000000
        /*0c78*/ 	.short	0x010a
        /*0c7a*/ 	.byte	0x3f
	.zero		1


	//   ....[190]....
        /*0c7c*/ 	.word	0x00006ff0
        /*0c80*/ 	.word	0x00000006
        /*0c84*/ 	.word	0x00000000
        /*0c88*/ 	.short	0x010a
        /*0c8a*/ 	.byte	0x3f
	.zero		1


	//   ....[191]....
        /*0c8c*/ 	.word	0x00007080
        /*0c90*/ 	.word	0x00000009
        /*0c94*/ 	.word	0x00000000
        /*0c98*/ 	.short	0x010a
        /*0c9a*/ 	.byte	0x3f
	.zero		1


	//   ....[192]....
        /*0c9c*/ 	.word	0x00007110
        /*0ca0*/ 	.word	0x00000006
        /*0ca4*/ 	.word	0x00000000
        /*0ca8*/ 	.short	0x010a
        /*0caa*/ 	.byte	0x3f
	.zero		1


	//   ....[193]....
        /*0cac*/ 	.word	0x000071a0
        /*0cb0*/ 	.word	0x00000009
        /*0cb4*/ 	.word	0x00000000
        /*0cb8*/ 	.short	0x010a
        /*0cba*/ 	.byte	0x3f
	.zero		1


	//   ....[194]....
        /*0cbc*/ 	.word	0x00007230
        /*0cc0*/ 	.word	0x00000006
        /*0cc4*/ 	.word	0x00000000
        /*0cc8*/ 	.short	0x010a
        /*0cca*/ 	.byte	0x3f
	.zero		1


	//   ....[195]....
        /*0ccc*/ 	.word	0x000072c0
        /*0cd0*/ 	.word	0x00000009
        /*0cd4*/ 	.word	0x00000000
        /*0cd8*/ 	.short	0x010a
        /*0cda*/ 	.byte	0x3f
	.zero		1


	//   ....[196]....
        /*0cdc*/ 	.word	0x00007350
        /*0ce0*/ 	.word	0x00000006
        /*0ce4*/ 	.word	0x00000000
        /*0ce8*/ 	.short	0x010a
        /*0cea*/ 	.byte	0x3f
	.zero		1


	//   ....[197]....
        /*0cec*/ 	.word	0x000073e0
        /*0cf0*/ 	.word	0x00000009
        /*0cf4*/ 	.word	0x00000000
        /*0cf8*/ 	.short	0x010a
        /*0cfa*/ 	.byte	0x3f
	.zero		1


	//   ....[198]....
        /*0cfc*/ 	.word	0x00007470
        /*0d00*/ 	.word	0x00000006
        /*0d04*/ 	.word	0x00000000
        /*0d08*/ 	.short	0x010a
        /*0d0a*/ 	.byte	0x3f
	.zero		1


	//   ....[199]....
        /*0d0c*/ 	.word	0x00007500
        /*0d10*/ 	.word	0x00000009
        /*0d14*/ 	.word	0x00000000
        /*0d18*/ 	.short	0x010a
        /*0d1a*/ 	.byte	0x3f
	.zero		1


	//   ....[200]....
        /*0d1c*/ 	.word	0x00007590
        /*0d20*/ 	.word	0x00000006
        /*0d24*/ 	.word	0x00000000
        /*0d28*/ 	.short	0x010a
        /*0d2a*/ 	.byte	0x3f
	.zero		1


	//   ....[201]....
        /*0d2c*/ 	.word	0x00007620
        /*0d30*/ 	.word	0x00000009
        /*0d34*/ 	.word	0x00000000
        /*0d38*/ 	.short	0x010a
        /*0d3a*/ 	.byte	0x3f
	.zero		1


	//   ....[202]....
        /*0d3c*/ 	.word	0x000076b0
        /*0d40*/ 	.word	0x00000006
        /*0d44*/ 	.word	0x00000000
        /*0d48*/ 	.short	0x010a
        /*0d4a*/ 	.byte	0x3f
	.zero		1


	//   ....[203]....
        /*0d4c*/ 	.word	0x00007740
        /*0d50*/ 	.word	0x00000009
        /*0d54*/ 	.word	0x00000000
        /*0d58*/ 	.short	0x010a
        /*0d5a*/ 	.byte	0x3f
	.zero		1


	//   ....[204]....
        /*0d5c*/ 	.word	0x000077d0
        /*0d60*/ 	.word	0x00000006
        /*0d64*/ 	.word	0x00000000
        /*0d68*/ 	.short	0x010a
        /*0d6a*/ 	.byte	0x3f
	.zero		1


	//   ....[205]....
        /*0d6c*/ 	.word	0x00007860
        /*0d70*/ 	.word	0x00000009
        /*0d74*/ 	.word	0x00000000
        /*0d78*/ 	.short	0x010a
        /*0d7a*/ 	.byte	0x3f
	.zero		1


	//   ....[206]....
        /*0d7c*/ 	.word	0x000078f0
        /*0d80*/ 	.word	0x00000006
        /*0d84*/ 	.word	0x00000000
        /*0d88*/ 	.short	0x010a
        /*0d8a*/ 	.byte	0x3f
	.zero		1


	//   ....[207]....
        /*0d8c*/ 	.word	0x00007980
        /*0d90*/ 	.word	0x00000009
        /*0d94*/ 	.word	0x00000000
        /*0d98*/ 	.short	0x010a
        /*0d9a*/ 	.byte	0x3f
	.zero		1


	//   ....[208]....
        /*0d9c*/ 	.word	0x00007a10
        /*0da0*/ 	.word	0x00000006
        /*0da4*/ 	.word	0x00000000
        /*0da8*/ 	.short	0x010a
        /*0daa*/ 	.byte	0x3f
	.zero		1


	//   ....[209]....
        /*0dac*/ 	.word	0x00007aa0
        /*0db0*/ 	.word	0x00000003
        /*0db4*/ 	.word	0x00000000
        /*0db8*/ 	.short	0x010a
        /*0dba*/ 	.byte	0x3f
	.zero		1


	//   ....[210]....
        /*0dbc*/ 	.word	0x00007b00
        /*0dc0*/ 	.word	0x00000037
        /*0dc4*/ 	.word	0xfffffff8
        /*0dc8*/ 	.short	0x010a
        /*0dca*/ 	.byte	0x3f
	.zero		1


	//   ....[211]....
        /*0dcc*/ 	.word	0x00007b50
        /*0dd0*/ 	.word	0x00000003
        /*0dd4*/ 	.word	0x00000000
        /*0dd8*/ 	.short	0x010a
        /*0dda*/ 	.byte	0x3f
	.zero		1


	//   ....[212]....
        /*0ddc*/ 	.word	0x00007bb0
        /*0de0*/ 	.word	0x00000004
        /*0de4*/ 	.word	0x00000000
        /*0de8*/ 	.short	0x010a
        /*0dea*/ 	.byte	0x3f
	.zero		1


	//   ....[213]....
        /*0dec*/ 	.word	0x00007c00
        /*0df0*/ 	.word	0x00000037
        /*0df4*/ 	.word	0x00000008
        /*0df8*/ 	.short	0x010a
        /*0dfa*/ 	.byte	0x3f
	.zero		1


	//   ....[214]....
        /*0dfc*/ 	.word	0x00007cd0
        /*0e00*/ 	.word	0x00000007
        /*0e04*/ 	.word	0x00000200
        /*0e08*/ 	.short	0x010a
        /*0e0a*/ 	.byte	0x3f
	.zero		1


	//   ....[215]....
        /*0e0c*/ 	.word	0x00007da0
        /*0e10*/ 	.word	0x00000007
        /*0e14*/ 	.word	0x00000000
        /*0e18*/ 	.short	0x010a
        /*0e1a*/ 	.byte	0x3f
	.zero		1


	//   ....[216]....
        /*0e1c*/ 	.word	0x00007df0
        /*0e20*/ 	.word	0x00000009
        /*0e24*/ 	.word	0x00000000
        /*0e28*/ 	.short	0x010a
        /*0e2a*/ 	.byte	0x3f
	.zero		1


	//   ....[217]....
        /*0e2c*/ 	.word	0x00007e40
        /*0e30*/ 	.word	0x00000006
        /*0e34*/ 	.word	0x00000000
        /*0e38*/ 	.short	0x010a
        /*0e3a*/ 	.byte	0x3f
	.zero		1


	//   ....[218]....
        /*0e3c*/ 	.word	0x00007e90
        /*0e40*/ 	.word	0x00000009
        /*0e44*/ 	.word	0x00000000
        /*0e48*/ 	.short	0x010a
        /*0e4a*/ 	.byte	0x3f
	.zero		1


	//   ....[219]....
        /*0e4c*/ 	.word	0x00007ee0
        /*0e50*/ 	.word	0x00000006
        /*0e54*/ 	.word	0x00000000
        /*0e58*/ 	.short	0x010a
        /*0e5a*/ 	.byte	0x3f
	.zero		1


	//   ....[220]....
        /*0e5c*/ 	.word	0x00007f30
        /*0e60*/ 	.word	0x00000009
        /*0e64*/ 	.word	0x00000000
        /*0e68*/ 	.short	0x010a
        /*0e6a*/ 	.byte	0x3f
	.zero		1


	//   ....[221]....
        /*0e6c*/ 	.word	0x00007f80
        /*0e70*/ 	.word	0x00000006
        /*0e74*/ 	.word	0x00000000
        /*0e78*/ 	.short	0x010a
        /*0e7a*/ 	.byte	0x3f
	.zero		1


	//   ....[222]....
        /*0e7c*/ 	.word	0x00007fd0
        /*0e80*/ 	.word	0x00000009
        /*0e84*/ 	.word	0x00000000
        /*0e88*/ 	.short	0x010a
        /*0e8a*/ 	.byte	0x3f
	.zero		1


	//   ....[223]....
        /*0e8c*/ 	.word	0x00008020
        /*0e90*/ 	.word	0x00000006
        /*0e94*/ 	.word	0x00000000
        /*0e98*/ 	.short	0x010a
        /*0e9a*/ 	.byte	0x3f
	.zero		1


	//   ....[224]....
        /*0e9c*/ 	.word	0x00008070
        /*0ea0*/ 	.word	0x00000009
        /*0ea4*/ 	.word	0x00000000
        /*0ea8*/ 	.short	0x010a
        /*0eaa*/ 	.byte	0x3f
	.zero		1


	//   ....[225]....
        /*0eac*/ 	.word	0x000080c0
        /*0eb0*/ 	.word	0x00000006
        /*0eb4*/ 	.word	0x00000000
        /*0eb8*/ 	.short	0x010a
        /*0eba*/ 	.byte	0x3f
	.zero		1


	//   ....[226]....
        /*0ebc*/ 	.word	0x00008110
        /*0ec0*/ 	.word	0x00000009
        /*0ec4*/ 	.word	0x00000000
        /*0ec8*/ 	.short	0x010a
        /*0eca*/ 	.byte	0x3f
	.zero		1


	//   ....[227]....
        /*0ecc*/ 	.word	0x00008160
        /*0ed0*/ 	.word	0x00000006
        /*0ed4*/ 	.word	0x00000000
        /*0ed8*/ 	.short	0x010a
        /*0eda*/ 	.byte	0x3f
	.zero		1


	//   ....[228]....
        /*0edc*/ 	.word	0x000081b0
        /*0ee0*/ 	.word	0x00000009
        /*0ee4*/ 	.word	0x00000000
        /*0ee8*/ 	.short	0x010a
        /*0eea*/ 	.byte	0x3f
	.zero		1


	//   ....[229]....
        /*0eec*/ 	.word	0x00008200
        /*0ef0*/ 	.word	0x00000006
        /*0ef4*/ 	.word	0x00000000
        /*0ef8*/ 	.short	0x010a
        /*0efa*/ 	.byte	0x3f
	.zero		1


	//   ....[230]....
        /*0efc*/ 	.word	0x00008250
        /*0f00*/ 	.word	0x00000009
        /*0f04*/ 	.word	0x00000000
        /*0f08*/ 	.short	0x010a
        /*0f0a*/ 	.byte	0x3f
	.zero		1


	//   ....[231]....
        /*0f0c*/ 	.word	0x000082a0
        /*0f10*/ 	.word	0x00000006
        /*0f14*/ 	.word	0x00000000
        /*0f18*/ 	.short	0x010a
        /*0f1a*/ 	.byte	0x3f
	.zero		1


	//   ....[232]....
        /*0f1c*/ 	.word	0x000082f0
        /*0f20*/ 	.word	0x00000009
        /*0f24*/ 	.word	0x00000000
        /*0f28*/ 	.short	0x010a
        /*0f2a*/ 	.byte	0x3f
	.zero		1


	//   ....[233]....
        /*0f2c*/ 	.word	0x00008340
        /*0f30*/ 	.word	0x00000006
        /*0f34*/ 	.word	0x00000000
        /*0f38*/ 	.short	0x010a
        /*0f3a*/ 	.byte	0x3f
	.zero		1


	//   ....[234]....
        /*0f3c*/ 	.word	0x00008390
        /*0f40*/ 	.word	0x00000009
        /*0f44*/ 	.word	0x00000000
        /*0f48*/ 	.short	0x010a
        /*0f4a*/ 	.byte	0x3f
	.zero		1


	//   ....[235]....
        /*0f4c*/ 	.word	0x000083e0
        /*0f50*/ 	.word	0x00000006
        /*0f54*/ 	.word	0x00000000
        /*0f58*/ 	.short	0x010a
        /*0f5a*/ 	.byte	0x3f
	.zero		1


	//   ....[236]....
        /*0f5c*/ 	.word	0x00008430
        /*0f60*/ 	.word	0x00000009
        /*0f64*/ 	.word	0x00000000
        /*0f68*/ 	.short	0x010a
        /*0f6a*/ 	.byte	0x3f
	.zero		1


	//   ....[237]....
        /*0f6c*/ 	.word	0x00008480
        /*0f70*/ 	.word	0x00000006
        /*0f74*/ 	.word	0x00000000
        /*0f78*/ 	.short	0x010a
        /*0f7a*/ 	.byte	0x3f
	.zero		1


	//   ....[238]....
        /*0f7c*/ 	.word	0x000084d0
        /*0f80*/ 	.word	0x00000009
        /*0f84*/ 	.word	0x00000000
        /*0f88*/ 	.short	0x010a
        /*0f8a*/ 	.byte	0x3f
	.zero		1


	//   ....[239]....
        /*0f8c*/ 	.word	0x00008520
        /*0f90*/ 	.word	0x00000006
        /*0f94*/ 	.word	0x00000000
        /*0f98*/ 	.short	0x010a
        /*0f9a*/ 	.byte	0x3f
	.zero		1


	//   ....[240]....
        /*0f9c*/ 	.word	0x00008570
        /*0fa0*/ 	.word	0x00000009
        /*0fa4*/ 	.word	0x00000000
        /*0fa8*/ 	.short	0x010a
        /*0faa*/ 	.byte	0x3f
	.zero		1


	//   ....[241]....
        /*0fac*/ 	.word	0x000085c0
        /*0fb0*/ 	.word	0x00000006
        /*0fb4*/ 	.word	0x00000000
        /*0fb8*/ 	.short	0x010a
        /*0fba*/ 	.byte	0x3f
	.zero		1


	//   ....[242]....
        /*0fbc*/ 	.word	0x00008610
        /*0fc0*/ 	.word	0x00000009
        /*0fc4*/ 	.word	0x00000000
        /*0fc8*/ 	.short	0x010a
        /*0fca*/ 	.byte	0x3f
	.zero		1


	//   ....[243]....
        /*0fcc*/ 	.word	0x00008660
        /*0fd0*/ 	.word	0x00000006
        /*0fd4*/ 	.word	0x00000000
        /*0fd8*/ 	.short	0x010a
        /*0fda*/ 	.byte	0x3f
	.zero		1


	//   ....[244]....
        /*0fdc*/ 	.word	0x000086b0
        /*0fe0*/ 	.word	0x00000009
        /*0fe4*/ 	.word	0x00000000
        /*0fe8*/ 	.short	0x010a
        /*0fea*/ 	.byte	0x3f
	.zero		1


	//   ....[245]....
        /*0fec*/ 	.word	0x00008700
        /*0ff0*/ 	.word	0x00000006
        /*0ff4*/ 	.word	0x00000000
        /*0ff8*/ 	.short	0x010a
        /*0ffa*/ 	.byte	0x3f
	.zero		1


	//   ....[246]....
        /*0ffc*/ 	.word	0x00008750
        /*1000*/ 	.word	0x00000009
        /*1004*/ 	.word	0x00000000
        /*1008*/ 	.short	0x010a
        /*100a*/ 	.byte	0x3f
	.zero		1


	//   ....[247]....
        /*100c*/ 	.word	0x000087a0
        /*1010*/ 	.word	0x00000006
        /*1014*/ 	.word	0x00000000
        /*1018*/ 	.short	0x010a
        /*101a*/ 	.byte	0x3f
	.zero		1


	//   ....[248]....
        /*101c*/ 	.word	0x000087f0
        /*1020*/ 	.word	0x00000009
        /*1024*/ 	.word	0x00000000
        /*1028*/ 	.short	0x010a
        /*102a*/ 	.byte	0x3f
	.zero		1


	//   ....[249]....
        /*102c*/ 	.word	0x00008840
        /*1030*/ 	.word	0x00000006
        /*1034*/ 	.word	0x00000000
        /*1038*/ 	.short	0x010a
        /*103a*/ 	.byte	0x3f
	.zero		1


	//   ....[250]....
        /*103c*/ 	.word	0x00008890
        /*1040*/ 	.word	0x00000009
        /*1044*/ 	.word	0x00000000
        /*1048*/ 	.short	0x010a
        /*104a*/ 	.byte	0x3f
	.zero		1


	//   ....[251]....
        /*104c*/ 	.word	0x000088e0
        /*1050*/ 	.word	0x00000006
        /*1054*/ 	.word	0x00000000
        /*1058*/ 	.short	0x010a
        /*105a*/ 	.byte	0x3f
	.zero		1


	//   ....[252]....
        /*105c*/ 	.word	0x00008930
        /*1060*/ 	.word	0x00000009
        /*1064*/ 	.word	0x00000000
        /*1068*/ 	.short	0x010a
        /*106a*/ 	.byte	0x3f
	.zero		1


	//   ....[253]....
        /*106c*/ 	.word	0x00008980
        /*1070*/ 	.word	0x00000006
        /*1074*/ 	.word	0x00000000
        /*1078*/ 	.short	0x010a
        /*107a*/ 	.byte	0x3f
	.zero		1


	//   ....[254]....
        /*107c*/ 	.word	0x000089d0
        /*1080*/ 	.word	0x00000009
        /*1084*/ 	.word	0x00000000
        /*1088*/ 	.short	0x010a
        /*108a*/ 	.byte	0x3f
	.zero		1


	//   ....[255]....
        /*108c*/ 	.word	0x00008a20
        /*1090*/ 	.word	0x00000006
        /*1094*/ 	.word	0x00000000
        /*1098*/ 	.short	0x010a
        /*109a*/ 	.byte	0x3f
	.zero		1


	//   ....[0]....
        /*109c*/ 	.word	0x00008a70
        /*10a0*/ 	.word	0x00000009
        /*10a4*/ 	.word	0x00000000
        /*10a8*/ 	.short	0x010a
        /*10aa*/ 	.byte	0x3f
	.zero		1


	//   ....[1]....
        /*10ac*/ 	.word	0x00008ac0
        /*10b0*/ 	.word	0x00000006
        /*10b4*/ 	.word	0x00000000
        /*10b8*/ 	.short	0x010a
        /*10ba*/ 	.byte	0x3f
	.zero		1


	//   ....[2]....
        /*10bc*/ 	.word	0x00008b10
        /*10c0*/ 	.word	0x00000009
        /*10c4*/ 	.word	0x00000000
        /*10c8*/ 	.short	0x010a
        /*10ca*/ 	.byte	0x3f
	.zero		1


	//   ....[3]....
        /*10cc*/ 	.word	0x00008b60
        /*10d0*/ 	.word	0x00000006
        /*10d4*/ 	.word	0x00000000
        /*10d8*/ 	.short	0x010a
        /*10da*/ 	.byte	0x3f
	.zero		1


	//   ....[4]....
        /*10dc*/ 	.word	0x00008bb0
        /*10e0*/ 	.word	0x00000009
        /*10e4*/ 	.word	0x00000000
        /*10e8*/ 	.short	0x010a
        /*10ea*/ 	.byte	0x3f
	.zero		1


	//   ....[5]....
        /*10ec*/ 	.word	0x00008c00
        /*10f0*/ 	.word	0x00000006
        /*10f4*/ 	.word	0x00000000
        /*10f8*/ 	.short	0x010a
        /*10fa*/ 	.byte	0x3f
	.zero		1


	//   ....[6]....
        /*10fc*/ 	.word	0x00008c50
        /*1100*/ 	.word	0x00000009
        /*1104*/ 	.word	0x00000000
        /*1108*/ 	.short	0x010a
        /*110a*/ 	.byte	0x3f
	.zero		1


	//   ....[7]....
        /*110c*/ 	.word	0x00008ca0
        /*1110*/ 	.word	0x00000006
        /*1114*/ 	.word	0x00000000
        /*1118*/ 	.short	0x010a
        /*111a*/ 	.byte	0x3f
	.zero		1


	//   ....[8]....
        /*111c*/ 	.word	0x00008cf0
        /*1120*/ 	.word	0x00000009
        /*1124*/ 	.word	0x00000000
        /*1128*/ 	.short	0x010a
        /*112a*/ 	.byte	0x3f
	.zero		1


	//   ....[9]....
        /*112c*/ 	.word	0x00008d40
        /*1130*/ 	.word	0x00000006
        /*1134*/ 	.word	0x00000000
        /*1138*/ 	.short	0x010a
        /*113a*/ 	.byte	0x3f
	.zero		1


	//   ....[10]....
        /*113c*/ 	.word	0x00008d90
        /*1140*/ 	.word	0x00000009
        /*1144*/ 	.word	0x00000000
        /*1148*/ 	.short	0x010a
        /*114a*/ 	.byte	0x3f
	.zero		1


	//   ....[11]....
        /*114c*/ 	.word	0x00008de0
        /*1150*/ 	.word	0x00000006
        /*1154*/ 	.word	0x00000000
        /*1158*/ 	.short	0x010a
        /*115a*/ 	.byte	0x3f
	.zero		1


	//   ....[12]....
        /*115c*/ 	.word	0x00008e30
        /*1160*/ 	.word	0x00000009
        /*1164*/ 	.word	0x00000000
        /*1168*/ 	.short	0x010a
        /*116a*/ 	.byte	0x3f
	.zero		1


	//   ....[13]....
        /*116c*/ 	.word	0x00008e80
        /*1170*/ 	.word	0x00000006
        /*1174*/ 	.word	0x00000000
        /*1178*/ 	.short	0x010a
        /*117a*/ 	.byte	0x3f
	.zero		1


	//   ....[14]....
        /*117c*/ 	.word	0x00008ed0
        /*1180*/ 	.word	0x00000009
        /*1184*/ 	.word	0x00000000
        /*1188*/ 	.short	0x010a
        /*118a*/ 	.byte	0x3f
	.zero		1


	//   ....[15]....
        /*118c*/ 	.word	0x00008f20
        /*1190*/ 	.word	0x00000006
        /*1194*/ 	.word	0x00000000
        /*1198*/ 	.short	0x010a
        /*119a*/ 	.byte	0x3f
	.zero		1


	//   ....[16]....
        /*119c*/ 	.word	0x00008f70
        /*11a0*/ 	.word	0x00000009
        /*11a4*/ 	.word	0x00000000
        /*11a8*/ 	.short	0x010a
        /*11aa*/ 	.byte	0x3f
	.zero		1


	//   ....[17]....
        /*11ac*/ 	.word	0x00008fc0
        /*11b0*/ 	.word	0x00000006
        /*11b4*/ 	.word	0x00000000
        /*11b8*/ 	.short	0x010a
        /*11ba*/ 	.byte	0x3f
	.zero		1


	//   ....[18]....
        /*11bc*/ 	.word	0x00009010
        /*11c0*/ 	.word	0x00000009
        /*11c4*/ 	.word	0x00000000
        /*11c8*/ 	.short	0x010a
        /*11ca*/ 	.byte	0x3f
	.zero		1


	//   ....[19]....
        /*11cc*/ 	.word	0x00009060
        /*11d0*/ 	.word	0x00000006
        /*11d4*/ 	.word	0x00000000
        /*11d8*/ 	.short	0x010a
        /*11da*/ 	.byte	0x3f
	.zero		1


	//   ....[20]....
        /*11dc*/ 	.word	0x000090b0
        /*11e0*/ 	.word	0x00000009
        /*11e4*/ 	.word	0x00000000
        /*11e8*/ 	.short	0x010a
        /*11ea*/ 	.byte	0x3f
	.zero		1


	//   ....[21]....
        /*11ec*/ 	.word	0x00009100
        /*11f0*/ 	.word	0x00000006
        /*11f4*/ 	.word	0x00000000
        /*11f8*/ 	.short	0x010a
        /*11fa*/ 	.byte	0x3f
	.zero		1


	//----- nvinfo : EIATTR_NUM_MBARRIERS
	.align		4
.L_35:
        /*11fc*/ 	.byte	0x03, 0x38
        /*11fe*/ 	.short	0x0086


	//----- nvinfo : EIATTR_EXIT_INSTR_OFFSETS
	.align		4
        /*1200*/ 	.byte	0x04, 0x1c
        /*1202*/ 	.short	(.L_37 - .L_36)


	//   ....[0]....
.L_36:
        /*1204*/ 	.word	0x000019f0


	//   ....[1]....
        /*1208*/ 	.word	0x00001a50


	//   ....[2]....
        /*120c*/ 	.word	0x00004960


	//   ....[3]....
        /*1210*/ 	.word	0x00004990


	//   ....[4]....
        /*1214*/ 	.word	0x00007af0


	//----- nvinfo : EIATTR_MAX_THREADS
	.align		4
.L_37:
        /*1218*/ 	.byte	0x04, 0x05
        /*121a*/ 	.short	(.L_39 - .L_38)
.L_38:
        /*121c*/ 	.word	0x00000180
        /*1220*/ 	.word	0x00000001
        /*1224*/ 	.word	0x00000001


	//----- nvinfo : EIATTR_CRS_STACK_SIZE
	.align		4
.L_39:
        /*1228*/ 	.byte	0x04, 0x1e
        /*122a*/ 	.short	(.L_41 - .L_40)
.L_40:
        /*122c*/ 	.word	0x00000000


	//----- nvinfo : EIATTR_CBANK_PARAM_SIZE
	.align		4
.L_41:
        /*1230*/ 	.byte	0x03, 0x19
        /*1232*/ 	.short	0x0470


	//----- nvinfo : EIATTR_PARAM_CBANK
	.align		4
        /*1234*/ 	.byte	0x04, 0x0a
        /*1236*/ 	.short	(.L_43 - .L_42)
	.align		4
.L_42:
        /*1238*/ 	.word	index@(.nv.constant0._ZN7cutlass13device_kernelINS_4gemm6kernel13GemmUniversalIN4cute5tupleIJiiiiEEENS1_10collective13CollectiveMmaINS1_34MainloopSm90TmaGmmaWarpSpecializedILi64ENS5_IJNS4_1CILi1EEESB_SB_EEENS1_32KernelTmaWarpSpecializedPingpongEEENS5_IJNSA_ILi64EEENSA_ILi48EEENSA_ILi16EEEEEENS_10bfloat16_tENS5_IJlSB_lEEESJ_SK_NS4_8TiledMMAINS4_8MMA_AtomIJNS4_4SM904GMMA27MMA_64x16x16_F32BF16BF16_SSILNSO_5MajorE0ELSQ_0ELNSO_7ScaleInE1ELSR_1EEEEEENS4_6LayoutISC_NS5_IJNSA_ILi0EEESV_SV_EEEEENS5_IJNS4_10UnderscoreESY_SY_EEEEENS4_13SM90_TMA_LOADENS4_14ComposedLayoutINS4_7SwizzleILi1ELi4ELi3EEENS4_18smem_ptr_flag_bitsILi16EEENSU_INS5_IJNSA_ILi8EEESH_EEENS5_IJSH_SB_EEEEEEEvNS4_8identityES11_S1B_vS1C_EENS_8epilogue10collective6detail29Sm90TmaWarpSpecializedAdapterINS1F_15DefaultEpilogueISJ_SK_SK_NS1E_6thread17LinearCombinationISJ_Li1EffLNS1J_9ScaleType4KindE0ELNS_15FloatRoundStyleE2ESJ_EENS1_15EpilogueDefaultEEEEEvvEEEEvNT_6ParamsE)
        /*123c*/ 	.short	0x0210
        /*123e*/ 	.short	0x0470


	//----- nvinfo : EIATTR_SW_WAR
	.align		4
.L_43:
        /*1240*/ 	.byte	0x04, 0x36
        /*1242*/ 	.short	(.L_45 - .L_44)
.L_44:
        /*1244*/ 	.word	0x00000008
.L_45:


//--------------------- .nv.callgraph             --------------------------
	.section	.nv.callgraph,"",@"SHT_CUDA_CALLGRAPH"
	.align	4
	.sectionentsize	8
	.align		4
        /*0000*/ 	.word	0x00000000
	.align		4
        /*0004*/ 	.word	0xffffffff
	.align		4
        /*0008*/ 	.word	index@(_ZN7cutlass13device_kernelINS_4gemm6kernel13GemmUniversalIN4cute5tupleIJiiiiEEENS1_10collective13CollectiveMmaINS1_34MainloopSm90TmaGmmaWarpSpecializedILi64ENS5_IJNS4_1CILi1EEESB_SB_EEENS1_32KernelTmaWarpSpecializedPingpongEEENS5_IJNSA_ILi64EEENSA_ILi48EEENSA_ILi16EEEEEENS_10bfloat16_tENS5_IJlSB_lEEESJ_SK_NS4_8TiledMMAINS4_8MMA_AtomIJNS4_4SM904GMMA27MMA_64x16x16_F32BF16BF16_SSILNSO_5MajorE0ELSQ_0ELNSO_7ScaleInE1ELSR_1EEEEEENS4_6LayoutISC_NS5_IJNSA_ILi0EEESV_SV_EEEEENS5_IJNS4_10UnderscoreESY_SY_EEEEENS4_13SM90_TMA_LOADENS4_14ComposedLayoutINS4_7SwizzleILi1ELi4ELi3EEENS4_18smem_ptr_flag_bitsILi16EEENSU_INS5_IJNSA_ILi8EEESH_EEENS5_IJSH_SB_EEEEEEEvNS4_8identityES11_S1B_vS1C_EENS_8epilogue10collective6detail29Sm90TmaWarpSpecializedAdapterINS1F_15DefaultEpilogueISJ_SK_SK_NS1E_6thread17LinearCombinationISJ_Li1EffLNS1J_9ScaleType4KindE0ELNS_15FloatRoundStyleE2ESJ_EENS1_15EpilogueDefaultEEEEEvvEEEEvNT_6ParamsE)
	.align		4
        /*000c*/ 	.word	index@(__assertfail)
	.align		4
        /*0010*/ 	.word	0x00000000
	.align		4
        /*0014*/ 	.word	0xfffffffe
	.align		4
        /*0018*/ 	.word	0x00000000
	.align		4
        /*001c*/ 	.word	0xfffffffd
	.align		4
        /*0020*/ 	.word	0x00000000
	.align		4
        /*0024*/ 	.word	0xfffffffc


//--------------------- .nv.constant4             --------------------------
	.section	.nv.constant4,"a",@progbits
	.align	8
	.align		8
.nv.constant4:
        /*0000*/ 	.dword	__assertfail
	.align		8
        /*0008*/ 	.dword	__unnamed_1
	.align		8
        /*0010*/ 	.dword	_ZN39_INTERNAL_aab1e37e_4_k_cu_6bb22f0b_94614cuda3std3__45__cpo5beginE
	.align		8
        /*0018*/ 	.dword	_ZN39_INTERNAL_aab1e37e_4_k_cu_6bb22f0b_94614cuda3std3__45__cpo3endE
	.align		8
        /*0020*/ 	.dword	_ZN39_INTERNAL_aab1e37e_4_k_cu_6bb22f0b_94614cuda3std3__45__cpo6cbeginE
	.align		8
        /*0028*/ 	.dword	_ZN39_INTERNAL_aab1e37e_4_k_cu_6bb22f0b_94614cuda3std3__45__cpo4cendE
	.align		8
        /*0030*/ 	.dword	_ZN39_INTERNAL_aab1e37e_4_k_cu_6bb22f0b_94614cuda3std3__441_GLOBAL__N__aab1e37e_4_k_cu_6bb22f0b_94616ignoreE
	.align		8
        /*0038*/ 	.dword	_ZN39_INTERNAL_aab1e37e_4_k_cu_6bb22f0b_94614cuda3std3__419piecewise_constructE
	.align		8
        /*0040*/ 	.dword	_ZN39_INTERNAL_aab1e37e_4_k_cu_6bb22f0b_94614cuda3std3__48in_placeE
	.align		8
        /*0048*/ 	.dword	_ZN39_INTERNAL_aab1e37e_4_k_cu_6bb22f0b_94614cuda3std6ranges3__45__cpo4swapE
	.align		8
        /*0050*/ 	.dword	_ZN39_INTERNAL_aab1e37e_4_k_cu_6bb22f0b_94614cuda3std6ranges3__45__cpo9iter_moveE
	.align		8
        /*0058*/ 	.dword	_ZN39_INTERNAL_aab1e37e_4_k_cu_6bb22f0b_94614cute7productE
	.align		8
        /*0060*/ 	.dword	_ZN39_INTERNAL_aab1e37e_4_k_cu_6bb22f0b_94614cute1_E
	.align		8
        /*0068*/ 	.dword	$str$22
	.align		8
        /*0070*/ 	.dword	$str$23


//--------------------- .text._ZN7cutlass13device_kernelINS_4gemm6kernel13GemmUniversalIN4cute5tupleIJiiiiEEENS1_10collective13CollectiveMmaINS1_34MainloopSm90TmaGmmaWarpSpecializedILi64ENS5_IJNS4_1CILi1EEESB_SB_EEENS1_32KernelTmaWarpSpecializedPingpongEEENS5_IJNSA_ILi64EEENSA_ILi48EEENSA_ILi16EEEEEENS_10bfloat16_tENS5_IJlSB_lEEESJ_SK_NS4_8TiledMMAINS4_8MMA_AtomIJNS4_4SM904GMMA27MMA_64x16x16_F32BF16BF16_SSILNSO_5MajorE0ELSQ_0ELNSO_7ScaleInE1ELSR_1EEEEEENS4_6LayoutISC_NS5_IJNSA_ILi0EEESV_SV_EEEEENS5_IJNS4_10UnderscoreESY_SY_EEEEENS4_13SM90_TMA_LOADENS4_14ComposedLayoutINS4_7SwizzleILi1ELi4ELi3EEENS4_18smem_ptr_flag_bitsILi16EEENSU_INS5_IJNSA_ILi8EEESH_EEENS5_IJSH_SB_EEEEEEEvNS4_8identityES11_S1B_vS1C_EENS_8epilogue10collective6detail29Sm90TmaWarpSpecializedAdapterINS1F_15DefaultEpilogueISJ_SK_SK_NS1E_6thread17LinearCombinationISJ_Li1EffLNS1J_9ScaleType4KindE0ELNS_15FloatRoundStyleE2ESJ_EENS1_15EpilogueDefaultEEEEEvvEEEEvNT_6ParamsE --------------------------
	.section	.text._ZN7cutlass13device_kernelINS_4gemm6kernel13GemmUniversalIN4cute5tupleIJiiiiEEENS1_10collective13CollectiveMmaINS1_34MainloopSm90TmaGmmaWarpSpecializedILi64ENS5_IJNS4_1CILi1EEESB_SB_EEENS1_32KernelTmaWarpSpecializedPingpongEEENS5_IJNSA_ILi64EEENSA_ILi48EEENSA_ILi16EEEEEENS_10bfloat16_tENS5_IJlSB_lEEESJ_SK_NS4_8TiledMMAINS4_8MMA_AtomIJNS4_4SM904GMMA27MMA_64x16x16_F32BF16BF16_SSILNSO_5MajorE0ELSQ_0ELNSO_7ScaleInE1ELSR_1EEEEEENS4_6LayoutISC_NS5_IJNSA_ILi0EEESV_SV_EEEEENS5_IJNS4_10UnderscoreESY_SY_EEEEENS4_13SM90_TMA_LOADENS4_14ComposedLayoutINS4_7SwizzleILi1ELi4ELi3EEENS4_18smem_ptr_flag_bitsILi16EEENSU_INS5_IJNSA_ILi8EEESH_EEENS5_IJSH_SB_EEEEEEEvNS4_8identityES11_S1B_vS1C_EENS_8epilogue10collective6detail29Sm90TmaWarpSpecializedAdapterINS1F_15DefaultEpilogueISJ_SK_SK_NS1E_6thread17LinearCombinationISJ_Li1EffLNS1J_9ScaleType4KindE0ELNS_15FloatRoundStyleE2ESJ_EENS1_15EpilogueDefaultEEEEEvvEEEEvNT_6ParamsE,"ax",@progbits
	.align	128
.text._ZN7cutlass13device_kernelINS_4gemm6kernel13GemmUniversalIN4cute5tupleIJiiiiEEENS1_10collective13CollectiveMmaINS1_34MainloopSm90TmaGmmaWarpSpecializedILi64ENS5_IJNS4_1CILi1EEESB_SB_EEENS1_32KernelTmaWarpSpecializedPingpongEEENS5_IJNSA_ILi64EEENSA_ILi48EEENSA_ILi16EEEEEENS_10bfloat16_tENS5_IJlSB_lEEESJ_SK_NS4_8TiledMMAINS4_8MMA_AtomIJNS4_4SM904GMMA27MMA_64x16x16_F32BF16BF16_SSILNSO_5MajorE0ELSQ_0ELNSO_7ScaleInE1ELSR_1EEEEEENS4_6LayoutISC_NS5_IJNSA_ILi0EEESV_SV_EEEEENS5_IJNS4_10UnderscoreESY_SY_EEEEENS4_13SM90_TMA_LOADENS4_14ComposedLayoutINS4_7SwizzleILi1ELi4ELi3EEENS4_18smem_ptr_flag_bitsILi16EEENSU_INS5_IJNSA_ILi8EEESH_EEENS5_IJSH_SB_EEEEEEEvNS4_8identityES11_S1B_vS1C_EENS_8epilogue10collective6detail29Sm90TmaWarpSpecializedAdapterINS1F_15DefaultEpilogueISJ_SK_SK_NS1E_6thread17LinearCombinationISJ_Li1EffLNS1J_9ScaleType4KindE0ELNS_15FloatRoundStyleE2ESJ_EENS1_15EpilogueDefaultEEEEEvvEEEEvNT_6ParamsE:
        .type           _ZN7cutlass13device_kernelINS_4gemm6kernel13GemmUniversalIN4cute5tupleIJiiiiEEENS1_10collective13CollectiveMmaINS1_34MainloopSm90TmaGmmaWarpSpecializedILi64ENS5_IJNS4_1CILi1EEESB_SB_EEENS1_32KernelTmaWarpSpecializedPingpongEEENS5_IJNSA_ILi64EEENSA_ILi48EEENSA_ILi16EEEEEENS_10bfloat16_tENS5_IJlSB_lEEESJ_SK_NS4_8TiledMMAINS4_8MMA_AtomIJNS4_4SM904GMMA27MMA_64x16x16_F32BF16BF16_SSILNSO_5MajorE0ELSQ_0ELNSO_7ScaleInE1ELSR_1EEEEEENS4_6LayoutISC_NS5_IJNSA_ILi0EEESV_SV_EEEEENS5_IJNS4_10UnderscoreESY_SY_EEEEENS4_13SM90_TMA_LOADENS4_14ComposedLayoutINS4_7SwizzleILi1ELi4ELi3EEENS4_18smem_ptr_flag_bitsILi16EEENSU_INS5_IJNSA_ILi8EEESH_EEENS5_IJSH_SB_EEEEEEEvNS4_8identityES11_S1B_vS1C_EENS_8epilogue10collective6detail29Sm90TmaWarpSpecializedAdapterINS1F_15DefaultEpilogueISJ_SK_SK_NS1E_6thread17LinearCombinationISJ_Li1EffLNS1J_9ScaleType4KindE0ELNS_15FloatRoundStyleE2ESJ_EENS1_15EpilogueDefaultEEEEEvvEEEEvNT_6ParamsE,@function
        .size           _ZN7cutlass13device_kernelINS_4gemm6kernel13GemmUniversalIN4cute5tupleIJiiiiEEENS1_10collective13CollectiveMmaINS1_34MainloopSm90TmaGmmaWarpSpecializedILi64ENS5_IJNS4_1CILi1EEESB_SB_EEENS1_32KernelTmaWarpSpecializedPingpongEEENS5_IJNSA_ILi64EEENSA_ILi48EEENSA_ILi16EEEEEENS_10bfloat16_tENS5_IJlSB_lEEESJ_SK_NS4_8TiledMMAINS4_8MMA_AtomIJNS4_4SM904GMMA27MMA_64x16x16_F32BF16BF16_SSILNSO_5MajorE0ELSQ_0ELNSO_7ScaleInE1ELSR_1EEEEEENS4_6LayoutISC_NS5_IJNSA_ILi0EEESV_SV_EEEEENS5_IJNS4_10UnderscoreESY_SY_EEEEENS4_13SM90_TMA_LOADENS4_14ComposedLayoutINS4_7SwizzleILi1ELi4ELi3EEENS4_18smem_ptr_flag_bitsILi16EEENSU_INS5_IJNSA_ILi8EEESH_EEENS5_IJSH_SB_EEEEEEEvNS4_8identityES11_S1B_vS1C_EENS_8epilogue10collective6detail29Sm90TmaWarpSpecializedAdapterINS1F_15DefaultEpilogueISJ_SK_SK_NS1E_6thread17LinearCombinationISJ_Li1EffLNS1J_9ScaleType4KindE0ELNS_15FloatRoundStyleE2ESJ_EENS1_15EpilogueDefaultEEEEEvvEEEEvNT_6ParamsE,(.L_x_237 - _ZN7cutlass13device_kernelINS_4gemm6kernel13GemmUniversalIN4cute5tupleIJiiiiEEENS1_10collective13CollectiveMmaINS1_34MainloopSm90TmaGmmaWarpSpecializedILi64ENS5_IJNS4_1CILi1EEESB_SB_EEENS1_32KernelTmaWarpSpecializedPingpongEEENS5_IJNSA_ILi64EEENSA_ILi48EEENSA_ILi16EEEEEENS_10bfloat16_tENS5_IJlSB_lEEESJ_SK_NS4_8TiledMMAINS4_8MMA_AtomIJNS4_4SM904GMMA27MMA_64x16x16_F32BF16BF16_SSILNSO_5MajorE0ELSQ_0ELNSO_7ScaleInE1ELSR_1EEEEEENS4_6LayoutISC_NS5_IJNSA_ILi0EEESV_SV_EEEEENS5_IJNS4_10UnderscoreESY_SY_EEEEENS4_13SM90_TMA_LOADENS4_14ComposedLayoutINS4_7SwizzleILi1ELi4ELi3EEENS4_18smem_ptr_flag_bitsILi16EEENSU_INS5_IJNSA_ILi8EEESH_EEENS5_IJSH_SB_EEEEEEEvNS4_8identityES11_S1B_vS1C_EENS_8epilogue10collective6detail29Sm90TmaWarpSpecializedAdapterINS1F_15DefaultEpilogueISJ_SK_SK_NS1E_6thread17LinearCombinationISJ_Li1EffLNS1J_9ScaleType4KindE0ELNS_15FloatRoundStyleE2ESJ_EENS1_15EpilogueDefaultEEEEEvvEEEEvNT_6ParamsE)
        .other          _ZN7cutlass13device_kernelINS_4gemm6kernel13GemmUniversalIN4cute5tupleIJiiiiEEENS1_10collective13CollectiveMmaINS1_34MainloopSm90TmaGmmaWarpSpecializedILi64ENS5_IJNS4_1CILi1EEESB_SB_EEENS1_32KernelTmaWarpSpecializedPingpongEEENS5_IJNSA_ILi64EEENSA_ILi48EEENSA_ILi16EEEEEENS_10bfloat16_tENS5_IJlSB_lEEESJ_SK_NS4_8TiledMMAINS4_8MMA_AtomIJNS4_4SM904GMMA27MMA_64x16x16_F32BF16BF16_SSILNSO_5MajorE0ELSQ_0ELNSO_7ScaleInE1ELSR_1EEEEEENS4_6LayoutISC_NS5_IJNSA_ILi0EEESV_SV_EEEEENS5_IJNS4_10UnderscoreESY_SY_EEEEENS4_13SM90_TMA_LOADENS4_14ComposedLayoutINS4_7SwizzleILi1ELi4ELi3EEENS4_18smem_ptr_flag_bitsILi16EEENSU_INS5_IJNSA_ILi8EEESH_EEENS5_IJSH_SB_EEEEEEEvNS4_8identityES11_S1B_vS1C_EENS_8epilogue10collective6detail29Sm90TmaWarpSpecializedAdapterINS1F_15DefaultEpilogueISJ_SK_SK_NS1E_6thread17LinearCombinationISJ_Li1EffLNS1J_9ScaleType4KindE0ELNS_15FloatRoundStyleE2ESJ_EENS1_15EpilogueDefaultEEEEEvvEEEEvNT_6ParamsE,@"STO_CUDA_ENTRY STV_DEFAULT"
_ZN7cutlass13device_kernelINS_4gemm6kernel13GemmUniversalIN4cute5tupleIJiiiiEEENS1_10collective13CollectiveMmaINS1_34MainloopSm90TmaGmmaWarpSpecializedILi64ENS5_IJNS4_1CILi1EEESB_SB_EEENS1_32KernelTmaWarpSpecializedPingpongEEENS5_IJNSA_ILi64EEENSA_ILi48EEENSA_ILi16EEEEEENS_10bfloat16_tENS5_IJlSB_lEEESJ_SK_NS4_8TiledMMAINS4_8MMA_AtomIJNS4_4SM904GMMA27MMA_64x16x16_F32BF16BF16_SSILNSO_5MajorE0ELSQ_0ELNSO_7ScaleInE1ELSR_1EEEEEENS4_6LayoutISC_NS5_IJNSA_ILi0EEESV_SV_EEEEENS5_IJNS4_10UnderscoreESY_SY_EEEEENS4_13SM90_TMA_LOADENS4_14ComposedLayoutINS4_7SwizzleILi1ELi4ELi3EEENS4_18smem_ptr_flag_bitsILi16EEENSU_INS5_IJNSA_ILi8EEESH_EEENS5_IJSH_SB_EEEEEEEvNS4_8identityES11_S1B_vS1C_EENS_8epilogue10collective6detail29Sm90TmaWarpSpecializedAdapterINS1F_15DefaultEpilogueISJ_SK_SK_NS1E_6thread17LinearCombinationISJ_Li1EffLNS1J_9ScaleType4KindE0ELNS_15FloatRoundStyleE2ESJ_EENS1_15EpilogueDefaultEEEEEvvEEEEvNT_6ParamsE:
[----:B------:R-:W0:Y:S01]  /*0000*/  LDC R1, c[0x0][0x28] ;  /* 0x00000a00ff017b82 */ /* 0x000e220000000800 */
[----:B------:R-:W1:Y:S01]  /*0010*/  S2R R4, SR_TID.X ;  /* 0x0000000000047919 */ /* 0x000e620000002100 */
[----:B------:R-:W-:Y:S01]  /*0020*/  ELECT P0, URZ, PT ;  /* 0x00000000003f782f */ /* 0x000fe20003800000 */
[----:B------:R-:W-:Y:S01]  /*0030*/  BSSY B0, `(.L_x_0) ;  /* 0x0000014000007945 */ /* 0x000fe20003800000 */
[----:B-1----:R-:W-:-:S05]  /*0040*/  SHF.R.U32.HI R0, RZ, 0x5, R4 ;  /* 0x00000005ff007819 */ /* 0x002fca0000011604 */
[----:B------:R-:W1:Y:S02]  /*0050*/  SHFL.IDX PT, R2, R0, RZ, 0x1f ;  /* 0x00001fff00027589 */ /* 0x000e6400000e0000 */
[----:B-1----:R-:W-:Y:S02]  /*0060*/  R2UR UR8, R2 ;  /* 0x00000000020872ca */ /* 0x002fe400000e0000 */
[----:B------:R-:W-:-:S05]  /*0070*/  SHF.R.U32.HI R2, RZ, 0x7, R4 ;  /* 0x00000007ff027819 */ /* 0x000fca0000011604 */
[----:B------:R1:W2:Y:S06]  /*0080*/  SHFL.IDX PT, R3, R2, RZ, 0x1f ;  /* 0x00001fff02037589 */ /* 0x0002ac00000e0000 */
[----:B------:R-:W-:Y:S02]  /*0090*/  USHF.R.S32.HI UR4, URZ, 0x1f, UR8 ;  /* 0x0000001f3f047899 */ /* 0x000fe40008011408 */
[----:B------:R-:W-:Y:S02]  /*00a0*/  ISETP.NE.OR P0, PT, RZ, UR8, !P0 ;  /* 0x00000008ff007c0c */ /* 0x000fe4000c705670 */
[----:B------:R-:W-:-:S04]  /*00b0*/  ULEA.HI UR4, UR4, UR8, URZ, 0x2 ;  /* 0x0000000804047291 */ /* 0x000fc8000f8f103f */
[----:B------:R-:W-:-:S04]  /*00c0*/  ULOP3.LUT UR4, UR4, 0xfffffffc, URZ, 0xc0, !UPT ;  /* 0xfffffffc04047892 */ /* 0x000fc8000f8ec03f */
[----:B------:R-:W-:-:S03]  /*00d0*/  UIADD3 UR8, UR8, -UR4, URZ ;  /* 0x8000000408087290 */ /* 0x000fc6000fffe03f */
[----:B01----:R-:W-:Y:S09]  /*00e0*/  @P0 BRA `(.L_x_1) ;  /* 0x0000000000200947 */ /* 0x003ff20003800000 */
[----:B------:R-:W-:Y:S02]  /*00f0*/  ULDC.64 UR4, c[0x0][0x198] ;  /* 0x0000660000047ab9 */ /* 0x000fe40000000a00 */
[----:B------:R-:W-:Y:S02]  /*0100*/  UIADD3 UR6, UP0, UR4, 0xf0, URZ ;  /* 0x000000f004067890 */ /* 0x000fe4000ff1e03f */
[----:B------:R-:W-:Y:S02]  /*0110*/  UIADD3 UR4, UP1, UR4, 0x1f0, URZ ;  /* 0x000001f004047890 */ /* 0x000fe4000ff3e03f */
[----:B------:R-:W-:Y:S02]  /*0120*/  UIADD3.X UR7, URZ, UR5, URZ, UP0, !UPT ;  /* 0x000000053f077290 */ /* 0x000fe400087fe43f */
[----:B------:R-:W-:-:S07]  /*0130*/  UIADD3.X UR5, URZ, UR5, URZ, UP1, !UPT ;  /* 0x000000053f057290 */ /* 0x000fce0008ffe43f */
[----:B------:R0:W-:Y:S02]  /*0140*/  UTMACCTL.PF [UR6] ;  /* 0x00000000060079b9 */ /* 0x0001e40008040000 */
[----:B------:R0:W-:Y:S02]  /*0150*/  UTMACCTL.PF [UR4] ;  /* 0x00000000040079b9 */ /* 0x0001e40008040000 */
[----:B0-----:R-:W-:Y:S01]  /*0160*/  NOP ;  /* 0x0000000000007918 */ /* 0x001fe20000000000 */
.L_x_1:
[----:B------:R-:W-:Y:S05]  /*0170*/  BSYNC B0 ;  /* 0x0000000000007941 */ /* 0x000fea0003800000 */
.L_x_0:
[----:B------:R-:W0:Y:S01]  /*0180*/  SHFL.IDX PT, R5, R0, RZ, 0x1f ;  /* 0x00001fff00057589 */ /* 0x000e2200000e0000 */
[----:B--2---:R-:W-:Y:S01]  /*0190*/  R2UR UR15, R3 ;  /* 0x00000000030f72ca */ /* 0x004fe200000e0000 */
[----:B------:R-:W-:-:S04]  /*01a0*/  UISETP.NE.AND UP0, UPT, UR8, 0x3, UPT ;  /* 0x000000030800788c */ /* 0x000fc8000bf05270 */
[----:B------:R-:W-:-:S08]  /*01b0*/  UISETP.EQ.OR UP0, UPT, UR8, URZ, !UP0 ;  /* 0x0000003f0800728c */ /* 0x000fd0000c702670 */
[----:B------:R-:W-:Y:S02]  /*01c0*/  UIADD3 UR18, UR15, -0x1, URZ ;  /* 0xffffffff0f127890 */ /* 0x000fe4000fffe03f */
[----:B------:R-:W-:Y:S02]  /*01d0*/  UISETP.EQ.AND UP0, UPT, UR15, URZ, UP0 ;  /* 0x0000003f0f00728c */ /* 0x000fe40008702270 */
[----:B------:R-:W-:Y:S02]  /*01e0*/  UISETP.GE.U32.AND UP1, UPT, UR18, 0x2, UPT ;  /* 0x000000021200788c */ /* 0x000fe4000bf26070 */
[----:B------:R-:W-:Y:S01]  /*01f0*/  USEL UR36, URZ, 0x1, !UP0 ;  /* 0x000000013f247887 */ /* 0x000fe2000c000000 */
[----:B0-----:R-:W-:-:S03]  /*0200*/  ISETP.NE.AND P0, PT, R5, RZ, PT ;  /* 0x000000ff0500720c */ /* 0x001fc60003f05270 */
[----:B------:R-:W-:-:S10]  /*0210*/  USEL UR36, UR36, 0x2, UP1 ;  /* 0x0000000224247887 */ /* 0x000fd40008800000 */
[----:B------:R-:W-:Y:S05]  /*0220*/  @P0 BRA `(.L_x_2) ;  /* 0x0000000800440947 */ /* 0x000fea0003800000 */
[----:B------:R-:W-:Y:S01]  /*0230*/  ELECT P0, URZ, PT ;  /* 0x00000000003f782f */ /* 0x000fe20003800000 */
[----:B------:R-:W-:-:S12]  /*0240*/  BSSY B0, `(.L_x_2) ;  /* 0x000008f000007945 */ /* 0x000fd80003800000 */
[----:B------:R-:W-:Y:S05]  /*0250*/  @!P0 BRA `(.L_x_3) ;  /* 0x0000000800348947 */ /* 0x000fea0003800000 */
[----:B------:R-:W0:Y:S01]  /*0260*/  S2UR UR9, SR_CgaCtaId ;  /* 0x00000000000979c3 */ /* 0x000e220000008800 */
[----:B------:R-:W-:Y:S01]  /*0270*/  UMOV UR4, 0x400 ;  /* 0x0000040000047882 */ /* 0x000fe20000000000 */
[----:B------:R-:W-:Y:S01]  /*0280*/  UMOV UR5, 0x1 ;  /* 0x0000000100057882 */ /* 0x000fe20000000000 */
[----:B------:R-:W-:Y:S02]  /*0290*/  UMOV UR6, 0x80 ;  /* 0x0000008000067882 */ /* 0x000fe40000000000 */
[----:B------:R-:W-:-:S04]  /*02a0*/  UIADD3 UR6, -UR6, 0x100000, URZ ;  /* 0x0010000006067890 */ /* 0x000fc8000fffe13f */
[----:B------:R-:W-:Y:S02]  /*02b0*/  USHF.L.U32 UR7, UR6, 0xb, URZ ;  /* 0x0000000b06077899 */ /* 0x000fe4000800063f */
[----:B------:R-:W-:Y:S02]  /*02c0*/  USHF.L.U32 UR6, UR6, 0x1, URZ ;  /* 0x0000000106067899 */ /* 0x000fe4000800063f */
[----:B0-----:R-:W-:Y:S02]  /*02d0*/  ULEA UR9, UR9, UR4, 0x18 ;  /* 0x0000000409097291 */ /* 0x001fe4000f8ec03f */
[----:B------:R-:W-:-:S04]  /*02e0*/  UIADD3 UR4, -UR5, 0x100000, URZ ;  /* 0x0010000005047890 */ /* 0x000fc8000fffe13f */
[----:B------:R-:W-:Y:S02]  /*02f0*/  USHF.L.U32 UR5, UR4, 0xb, URZ ;  /* 0x0000000b04057899 */ /* 0x000fe4000800063f */
[----:B------:R-:W-:Y:S01]  /*0300*/  USHF.L.U32 UR4, UR4, 0x1, URZ ;  /* 0x0000000104047899 */ /* 0x000fe2000800063f */
[----:B------:R-:W0:Y:S11]  /*0310*/  FENCE.VIEW.ASYNC.S ;  /* 0x00000000000073c6 */ /* 0x000e360000000000 */
[----:B0-----:R0:W1:Y:S01]  /*0320*/  SYNCS.EXCH.64 URZ, [UR9], UR4 ;  /* 0x00000004093f75b2 */ /* 0x0010620008000100 */
[----:B------:R0:W2:Y:S01]  /*0330*/  SYNCS.EXCH.64 URZ, [UR9+0x200], UR6 ;  /* 0x00020006093f75b2 */ /* 0x0000a20008000100 */
[----:B------:R0:W3:Y:S01]  /*0340*/  SYNCS.EXCH.64 URZ, [UR9+0x8], UR4 ;  /* 0x00000804093f75b2 */ /* 0x0000e20008000100 */
[----:B------:R0:W4:Y:S01]  /*0350*/  SYNCS.EXCH.64 URZ, [UR9+0x208], UR6 ;  /* 0x00020806093f75b2 */ /* 0x0001220008000100 */
[----:B------:R0:W0:Y:S01]  /*0360*/  SYNCS.EXCH.64 URZ, [UR9+0x10], UR4 ;  /* 0x00001004093f75b2 */ /* 0x0000220008000100 */
        /* <DEDUP_REMOVED lines=123> */
[----:B-1234-:R-:W-:Y:S01]  /*0b20*/  NOP ;  /* 0x0000000000007918 */ /* 0x01efe20000000000 */
.L_x_3:
[----:B0-----:R-:W-:Y:S05]  /*0b30*/  BSYNC B0 ;  /* 0x0000000000007941 */ /* 0x001fea0003800000 */
.L_x_2:
[----:B------:R-:W0:Y:S01]  /*0b40*/  SHFL.IDX PT, R5, R0, RZ, 0x1f ;  /* 0x00001fff00057589 */ /* 0x000e2200000e0000 */
[----:B------:R-:W-:Y:S01]  /*0b50*/  ELECT P0, URZ, PT ;  /* 0x00000000003f782f */ /* 0x000fe20003800000 */
[----:B------:R-:W-:Y:S01]  /*0b60*/  NOP ;  /* 0x0000000000007918 */ /* 0x000fe20000000000 */
[----:B------:R-:W-:Y:S01]  /*0b70*/  ELECT P1, URZ, PT ;  /* 0x00000000003f782f */ /* 0x000fe20003820000 */
[----:B------:R-:W1:Y:S01]  /*0b80*/  SHFL.IDX PT, R3, R0, RZ, 0x1f ;  /* 0x00001fff00037589 */ /* 0x000e6200000e0000 */
[----:B------:R-:W-:Y:S01]  /*0b90*/  UMOV UR4, 0x20 ;  /* 0x0000002000047882 */ /* 0x000fe20000000000 */
[----:B------:R-:W-:Y:S01]  /*0ba0*/  UMOV UR12, 0x80 ;  /* 0x00000080000c7882 */ /* 0x000fe20000000000 */
[----:B------:R-:W-:Y:S01]  /*0bb0*/  NOP ;  /* 0x0000000000007918 */ /* 0x000fe20000000000 */
[----:B------:R2:W3:Y:S01]  /*0bc0*/  SHFL.IDX PT, R55, R2, RZ, 0x1f ;  /* 0x00001fff02377589 */ /* 0x0004e200000e0000 */
[----:B------:R-:W-:Y:S01]  /*0bd0*/  ULDC.64 UR56, c[0x0][0x208] ;  /* 0x0000820000387ab9 */ /* 0x000fe20000000a00 */
[----:B0-----:R-:W-:-:S02]  /*0be0*/  ISETP.NE.OR P0, PT, R5, RZ, !P0 ;  /* 0x000000ff0500720c */ /* 0x001fc40004705670 */
[----:B-1----:R-:W-:Y:S02]  /*0bf0*/  ISETP.NE.OR P1, PT, R3, RZ, !P1 ;  /* 0x000000ff0300720c */ /* 0x002fe40004f25670 */
[----:B------:R-:W-:-:S04]  /*0c00*/  SHF.R.S32.HI R3, RZ, 0x1f, R4 ;  /* 0x0000001fff037819 */ /* 0x000fc80000011404 */
[----:B------:R-:W-:-:S05]  /*0c10*/  LEA.HI R3, R3, R4, RZ, 0x7 ;  /* 0x0000000403037211 */ /* 0x000fca00078f38ff */
[----:B------:R-:W-:Y:S01]  /*0c20*/  VOTEU.ALL UP0, P0 ;  /* 0x00000000003f7886 */ /* 0x000fe20000000000 */
[----:B------:R-:W-:Y:S01]  /*0c30*/  LOP3.LUT R3, R3, 0xffffff80, RZ, 0xc0, !PT ;  /* 0xffffff8003037812 */ /* 0x000fe200078ec0ff */
[----:B------:R-:W-:-:S03]  /*0c40*/  VOTEU.ALL UP1, P1 ;  /* 0x00000000003f7886 */ /* 0x000fc60000820000 */
[----:B------:R-:W0:Y:S01]  /*0c50*/  @!UP0 S2UR UR7, SR_CgaCtaId ;  /* 0x00000000000789c3 */ /* 0x000e220000008800 */
[----:B------:R-:W-:Y:S01]  /*0c60*/  @!UP0 UMOV UR6, 0x400 ;  /* 0x0000040000068882 */ /* 0x000fe20000000000 */
[----:B------:R-:W-:-:S04]  /*0c70*/  @!UP0 UIADD3 UR4, -UR4, 0x100000, URZ ;  /* 0x0010000004048890 */ /* 0x000fc8000fffe13f */
[----:B------:R-:W-:Y:S02]  /*0c80*/  @!UP0 USHF.L.U32 UR5, UR4, 0xb, URZ ;  /* 0x0000000b04058899 */ /* 0x000fe4000800063f */
[----:B------:R-:W-:Y:S01]  /*0c90*/  @!UP0 USHF.L.U32 UR4, UR4, 0x1, URZ ;  /* 0x0000000104048899 */ /* 0x000fe2000800063f */
[----:B------:R-:W-:Y:S01]  /*0ca0*/  IMAD.IADD R3, R4, 0x1, -R3 ;  /* 0x0000000104037824 */ /* 0x000fe200078e0a03 */
[----:B------:R-:W-:Y:S01]  /*0cb0*/  @!UP1 UMOV UR10, 0x400 ;  /* 0x00000400000a9882 */ /* 0x000fe20000000000 */
[----:B------:R-:W-:Y:S01]  /*0cc0*/  VOTEU.ALL UP2, P1 ;  /* 0x00000000003f7886 */ /* 0x000fe20000840000 */
[----:B------:R-:W-:Y:S01]  /*0cd0*/  VOTEU.ALL UP3, P1 ;  /* 0x00000000003f7886 */ /* 0x000fe20000860000 */
[----:B------:R-:W-:Y:S01]  /*0ce0*/  VOTEU.ALL UP4, P1 ;  /* 0x00000000003f7886 */ /* 0x000fe20000880000 */
[----:B------:R-:W1:Y:S01]  /*0cf0*/  @!UP1 S2UR UR11, SR_CgaCtaId ;  /* 0x00000000000b99c3 */ /* 0x000e620000008800 */
[----:B------:R-:W-:Y:S01]  /*0d00*/  VOTEU.ALL UP5, P1 ;  /* 0x00000000003f7886 */ /* 0x000fe200008a0000 */
[----:B------:R-:W-:Y:S01]  /*0d10*/  ISETP.NE.AND P1, PT, RZ, UR15, PT ;  /* 0x0000000fff007c0c */ /* 0x000fe2000bf25270 */
[----:B0-----:R-:W-:-:S02]  /*0d20*/  @!UP0 ULEA UR9, UR7, UR6, 0x18 ;  /* 0x0000000607098291 */ /* 0x001fc4000f8ec03f */
[----:B------:R-:W-:-:S04]  /*0d30*/  @!UP1 UIADD3 UR6, -UR12, 0x100000, URZ ;  /* 0x001000000c069890 */ /* 0x000fc8000fffe13f */
[----:B------:R-:W-:Y:S02]  /*0d40*/  @!UP1 USHF.L.U32 UR7, UR6, 0xb, URZ ;  /* 0x0000000b06079899 */ /* 0x000fe4000800063f */
[----:B------:R-:W-:Y:S01]  /*0d50*/  @!UP1 USHF.L.U32 UR6, UR6, 0x1, URZ ;  /* 0x0000000106069899 */ /* 0x000fe2000800063f */
[----:B------:R-:W-:Y:S01]  /*0d60*/  VOTEU.ALL UP0, P0 ;  /* 0x00000000003f7886 */ /* 0x000fe20000000000 */
[----:B-1----:R-:W-:Y:S01]  /*0d70*/  @!UP1 ULEA UR10, UR11, UR10, 0x18 ;  /* 0x0000000a0b0a9291 */ /* 0x002fe2000f8ec03f */
[----:B------:R-:W-:Y:S01]  /*0d80*/  VOTEU.ALL UP1, P0 ;  /* 0x00000000003f7886 */ /* 0x000fe20000020000 */
[----:B------:R-:W0:Y:S02]  /*0d90*/  FENCE.VIEW.ASYNC.S ;  /* 0x00000000000073c6 */ /* 0x000e240000000000 */
[----:B0-----:R-:W0:Y:S02]  /*0da0*/  @!UP0 SYNCS.EXCH.64 URZ, [UR9+0x430], UR4 ;  /* 0x00043004093f85b2 */ /* 0x001e240008000100 */
[----:B------:R1:W0:Y:S01]  /*0db0*/  @!UP1 SYNCS.EXCH.64 URZ, [UR9+0x438], UR4 ;  /* 0x00043804093f95b2 */ /* 0x0002220008000100 */
[----:B------:R-:W-:Y:S01]  /*0dc0*/  NOP ;  /* 0x0000000000007918 */ /* 0x000fe20000000000 */
[----:B-1----:R-:W-:-:S02]  /*0dd0*/  ULDC.64 UR4, c[0x0][0x598] ;  /* 0x0001660000047ab9 */ /* 0x002fc40000000a00 */
[----:B------:R-:W-:Y:S02]  /*0de0*/  ISETP.NE.U32.AND P0, PT, RZ, UR4, PT ;  /* 0x00000004ff007c0c */ /* 0x000fe4000bf05070 */
[----:B------:R2:W0:Y:S02]  /*0df0*/  @!UP2 SYNCS.EXCH.64 URZ, [UR10+0x410], UR6 ;  /* 0x000410060a3fa5b2 */ /* 0x0004240008000100 */
[----:B------:R-:W-:Y:S01]  /*0e00*/  ISETP.NE.AND.EX P0, PT, RZ, UR5, PT, P0 ;  /* 0x00000005ff007c0c */ /* 0x000fe2000bf05300 */
[----:B------:R2:W0:Y:S01]  /*0e10*/  @!UP3 SYNCS.EXCH.64 URZ, [UR10+0x418], UR6 ;  /* 0x000418060a3fb5b2 */ /* 0x0004220008000100 */
[----:B------:R2:W0:Y:S01]  /*0e20*/  @!UP4 SYNCS.EXCH.64 URZ, [UR10+0x420], UR6 ;  /* 0x000420060a3fc5b2 */ /* 0x0004220008000100 */
[----:B------:R2:W0:Y:S01]  /*0e30*/  @!UP5 SYNCS.EXCH.64 URZ, [UR10+0x428], UR6 ;  /* 0x000428060a3fd5b2 */ /* 0x0004220008000100 */
[----:B------:R-:W-:Y:S01]  /*0e40*/  NOP ;  /* 0x0000000000007918 */ /* 0x000fe20000000000 */
[----:B0-----:R-:W-:Y:S08]  /*0e50*/  BAR.SYNC.DEFER_BLOCKING 0x0 ;  /* 0x0000000000007b1d */ /* 0x001ff00000010000 */
[----:B--23--:R-:W-:Y:S05]  /*0e60*/  @!P0 BRA `(.L_x_4) ;  /* 0x00000000001c8947 */ /* 0x00cfea0003800000 */
[----:B------:R-:W0:Y:S02]  /*0e70*/  LDC.64 R6, c[0x0][0x598] ;  /* 0x00016600ff067b82 */ /* 0x000e240000000a00 */
[----:B0-----:R-:W2:Y:S02]  /*0e80*/  LDG.E.64 R6, desc[UR56][R6.64] ;  /* 0x0000003806067981 */ /* 0x001ea4000c1e1b00 */
[----:B--2---:R-:W-:-:S04]  /*0e90*/  ISETP.NE.U32.AND P0, PT, R6, RZ, PT ;  /* 0x000000ff0600720c */ /* 0x004fc80003f05070 */
[----:B------:R-:W-:-:S13]  /*0ea0*/  ISETP.NE.AND.EX P0, PT, R7, RZ, PT, P0 ;  /* 0x000000ff0700720c */ /* 0x000fda0003f05300 */
[----:B------:R-:W-:Y:S05]  /*0eb0*/  @!P0 BRA `(.L_x_4) ;  /* 0x0000000000088947 */ /* 0x000fea0003800000 */
[----:B------:R1:W5:Y:S01]  /*0ec0*/  LD.E R22, desc[UR56][R6.64] ;  /* 0x0000003806167980 */ /* 0x000362000c101900 */
[----:B------:R-:W-:Y:S05]  /*0ed0*/  BRA `(.L_x_5) ;  /* 0x0000000000247947 */ /* 0x000fea0003800000 */
.L_x_4:
[----:B------:R-:W-:Y:S02]  /*0ee0*/  ULDC.64 UR4, c[0x0][0x588] ;  /* 0x0001620000047ab9 */ /* 0x000fe40000000a00 */
[----:B------:R-:W-:-:S04]  /*0ef0*/  ISETP.NE.U32.AND P0, PT, RZ, UR4, PT ;  /* 0x00000004ff007c0c */ /* 0x000fc8000bf05070 */
[----:B------:R-:W-:-:S13]  /*0f00*/  ISETP.NE.AND.EX P0, PT, RZ, UR5, PT, P0 ;  /* 0x00000005ff007c0c */ /* 0x000fda000bf05300 */
[----:B------:R-:W-:Y:S05]  /*0f10*/  @!P0 BRA `(.L_x_6) ;  /* 0x00000000000c8947 */ /* 0x000fea0003800000 */
[----:B------:R-:W0:Y:S02]  /*0f20*/  LDC.64 R22, c[0x0][0x588] ;  /* 0x00016200ff167b82 */ /* 0x000e240000000a00 */
[----:B0-----:R0:W5:Y:S01]  /*0f30*/  LDG.E R22, desc[UR56][R22.64] ;  /* 0x0000003816167981 */ /* 0x001162000c1e1900 */
[----:B------:R-:W-:Y:S05]  /*0f40*/  BRA `(.L_x_5) ;  /* 0x0000000000087947 */ /* 0x000fea0003800000 */
.L_x_6:
[----:B------:R-:W-:Y:S02]  /*0f50*/  ULDC UR4, c[0x0][0x580] ;  /* 0x0001600000047ab9 */ /* 0x000fe40000000800 */
[----:B------:R-:W-:-:S07]  /*0f60*/  IMAD.U32 R22, RZ, RZ, UR4 ;  /* 0x00000004ff167e24 */ /* 0x000fce000f8e00ff */
.L_x_5:
[----:B------:R-:W-:Y:S02]  /*0f70*/  ULDC.64 UR4, c[0x0][0x5a0] ;  /* 0x0001680000047ab9 */ /* 0x000fe40000000a00 */
[----:B------:R-:W-:-:S04]  /*0f80*/  ISETP.NE.U32.AND P0, PT, RZ, UR4, PT ;  /* 0x00000004ff007c0c */ /* 0x000fc8000bf05070 */
[----:B------:R-:W-:-:S13]  /*0f90*/  ISETP.NE.AND.EX P0, PT, RZ, UR5, PT, P0 ;  /* 0x00000005ff007c0c */ /* 0x000fda000bf05300 */
[----:B------:R-:W-:Y:S05]  /*0fa0*/  @!P0 BRA `(.L_x_7) ;  /* 0x00000000001c8947 */ /* 0x000fea0003800000 */
[----:B-1----:R-:W1:Y:S02]  /*0fb0*/  LDC.64 R6, c[0x0][0x5a0] ;  /* 0x00016800ff067b82 */ /* 0x002e640000000a00 */
[----:B-1----:R-:W2:Y:S02]  /*0fc0*/  LDG.E.64 R6, desc[UR56][R6.64] ;  /* 0x0000003806067981 */ /* 0x002ea4000c1e1b00 */
[----:B--2---:R-:W-:-:S04]  /*0fd0*/  ISETP.NE.U32.AND P0, PT, R6, RZ, PT ;  /* 0x000000ff0600720c */ /* 0x004fc80003f05070 */
[----:B------:R-:W-:-:S13]  /*0fe0*/  ISETP.NE.AND.EX P0, PT, R7, RZ, PT, P0 ;  /* 0x000000ff0700720c */ /* 0x000fda0003f05300 */
[----:B------:R-:W-:Y:S05]  /*0ff0*/  @!P0 BRA `(.L_x_7) ;  /* 0x0000000000088947 */ /* 0x000fea0003800000 */
[----:B0-----:R2:W5:Y:S01]  /*1000*/  LD.E R23, desc[UR56][R6.64] ;  /* 0x0000003806177980 */ /* 0x001562000c101900 */
[----:B------:R-:W-:Y:S05]  /*1010*/  BRA `(.L_x_8) ;  /* 0x0000000000247947 */ /* 0x000fea0003800000 */
.L_x_7:
[----:B------:R-:W-:Y:S02]  /*1020*/  ULDC.64 UR4, c[0x0][0x590] ;  /* 0x0001640000047ab9 */ /* 0x000fe40000000a00 */
[----:B------:R-:W-:-:S04]  /*1030*/  ISETP.NE.U32.AND P0, PT, RZ, UR4, PT ;  /* 0x00000004ff007c0c */ /* 0x000fc8000bf05070 */
[----:B------:R-:W-:-:S13]  /*1040*/  ISETP.NE.AND.EX P0, PT, RZ, UR5, PT, P0 ;  /* 0x00000005ff007c0c */ /* 0x000fda000bf05300 */
[----:B------:R-:W-:Y:S05]  /*1050*/  @!P0 BRA `(.L_x_9) ;  /* 0x00000000000c8947 */ /* 0x000fea0003800000 */
[----:B-1----:R-:W0:Y:S02]  /*1060*/  LDC.64 R6, c[0x0][0x590] ;  /* 0x00016400ff067b82 */ /* 0x002e240000000a00 */
[----:B0-----:R0:W5:Y:S01]  /*1070*/  LDG.E R23, desc[UR56][R6.64] ;  /* 0x0000003806177981 */ /* 0x001162000c1e1900 */
[----:B------:R-:W-:Y:S05]  /*1080*/  BRA `(.L_x_8) ;  /* 0x0000000000087947 */ /* 0x000fea0003800000 */
.L_x_9:
[----:B------:R-:W-:Y:S02]  /*1090*/  ULDC UR4, c[0x0][0x584] ;  /* 0x0001610000047ab9 */ /* 0x000fe40000000800 */
[----:B0-----:R-:W-:-:S07]  /*10a0*/  IMAD.U32 R23, RZ, RZ, UR4 ;  /* 0x00000004ff177e24 */ /* 0x001fce000f8e00ff */
.L_x_8:
[----:B------:R-:W3:Y:S01]  /*10b0*/  S2UR UR10, SR_CTAID.Y ;  /* 0x00000000000a79c3 */ /* 0x000ee20000002600 */
[----:B------:R-:W-:Y:S01]  /*10c0*/  ULDC UR5, c[0x0][0x65c] ;  /* 0x0001970000057ab9 */ /* 0x000fe20000000800 */
[----:B------:R-:W-:Y:S01]  /*10d0*/  UISETP.NE.AND UP0, UPT, UR15, 0x2, UPT ;  /* 0x000000020f00788c */ /* 0x000fe2000bf05270 */
[----:B------:R-:W-:Y:S01]  /*10e0*/  IMAD.MOV.U32 R18, RZ, RZ, -0x1 ;  /* 0xffffffffff127424 */ /* 0x000fe200078e00ff */
[----:B------:R-:W-:Y:S01]  /*10f0*/  UISETP.NE.AND UP2, UPT, UR5, 0x1, UPT ;  /* 0x000000010500788c */ /* 0x000fe2000bf45270 */
[----:B------:R-:W-:Y:S02]  /*1100*/  IMAD.MOV.U32 R2, RZ, RZ, -0x1 ;  /* 0xffffffffff027424 */ /* 0x000fe400078e00ff */
[----:B------:R-:W-:Y:S01]  /*1110*/  IMAD.MOV.U32 R19, RZ, RZ, -0x1 ;  /* 0xffffffffff137424 */ /* 0x000fe200078e00ff */
[----:B------:R-:W4:Y:S01]  /*1120*/  S2UR UR4, SR_CTAID.X ;  /* 0x00000000000479c3 */ /* 0x000f220000002500 */
[----:B------:R-:W-:-:S06]  /*1130*/  UP2UR UR38, UPR, URZ, 0x4 ;  /* 0x000000043f267883 */ /* 0x000fcc0008000000 */
[----:B------:R-:W-:Y:S01]  /*1140*/  @UP2 ULDC UR12, c[0x0][0x10] ;  /* 0x00000400000c2ab9 */ /* 0x000fe20000000800 */
[----:B------:R-:W-:Y:S01]  /*1150*/  @UP2 UMOV UR7, URZ ;  /* 0x0000003f00072c82 */ /* 0x000fe20008000000 */
[----:B------:R-:W-:Y:S01]  /*1160*/  @UP2 UMOV UR5, URZ ;  /* 0x0000003f00052c82 */ /* 0x000fe20008000000 */
[----:B012---:R-:W0:Y:S01]  /*1170*/  LDC.64 R6, c[0x0][0x650] ;  /* 0x00019400ff067b82 */ /* 0x007e220000000a00 */
[----:B---3--:R-:W-:Y:S02]  /*1180*/  @UP2 UMOV UR9, UR10 ;  /* 0x0000000a00092c82 */ /* 0x008fe40008000000 */
[----:B------:R-:W-:Y:S01]  /*1190*/  @UP2 UMOV UR6, UR9 ;  /* 0x0000000900062c82 */ /* 0x000fe20008000000 */
[----:B------:R-:W-:Y:S01]  /*11a0*/  @!UP2 UMOV UR9, UR10 ;  /* 0x0000000a0009ac82 */ /* 0x000fe20008000000 */
[----:B----4-:R-:W-:-:S03]  /*11b0*/  @UP2 UIMAD.WIDE.U32 UR12, UR4, UR12, UR6 ;  /* 0x0000000c040c22a5 */ /* 0x010fc6000f8e0006 */
[----:B------:R-:W-:Y:S01]  /*11c0*/  @!UP2 ULDC UR6, c[0x0][0xc] ;  /* 0x000003000006aab9 */ /* 0x000fe20000000800 */
[----:B------:R-:W-:Y:S01]  /*11d0*/  @UP2 UIADD3 UR14, UR13, UR5, URZ ;  /* 0x000000050d0e2290 */ /* 0x000fe2000fffe03f */
[----:B------:R-:W-:Y:S02]  /*11e0*/  ULDC UR10, c[0x0][0xc] ;  /* 0x00000300000a7ab9 */ /* 0x000fe40000000800 */
[----:B------:R-:W-:Y:S01]  /*11f0*/  UMOV UR5, URZ ;  /* 0x0000003f00057c82 */ /* 0x000fe20008000000 */
[----:B------:R-:W-:Y:S01]  /*1200*/  ULDC UR11, c[0x0][0x10] ;  /* 0x00000400000b7ab9 */ /* 0x000fe20000000800 */
[----:B------:R-:W-:Y:S02]  /*1210*/  @!UP2 UIMAD.WIDE.U32 UR6, UR6, UR9, UR4 ;  /* 0x000000090606a2a5 */ /* 0x000fe4000f8e0004 */
[----:B------:R-:W-:Y:S01]  /*1220*/  UIMAD.WIDE.U32 UR10, UR10, UR11, URZ ;  /* 0x0000000b0a0a72a5 */ /* 0x000fe2000f8e003f */
[----:B------:R-:W-:-:S03]  /*1230*/  ULDC UR13, c[0x0][0x14] ;  /* 0x00000500000d7ab9 */ /* 0x000fc60000000800 */
[----:B------:R-:W-:Y:S02]  /*1240*/  UIMAD.WIDE.U32 UR54, UR10, UR13, URZ ;  /* 0x0000000d0a3672a5 */ /* 0x000fe4000f8e003f */
[----:B------:R-:W-:Y:S01]  /*1250*/  UIMAD UR37, UR11, UR13, URZ ;  /* 0x0000000d0b2572a4 */ /* 0x000fe2000f8e023f */
[----:B------:R-:W-:Y:S01]  /*1260*/  @!UP2 UMOV UR12, UR6 ;  /* 0x00000006000cac82 */ /* 0x000fe20008000000 */
[----:B------:R-:W-:Y:S02]  /*1270*/  @!UP2 UMOV UR14, UR7 ;  /* 0x00000007000eac82 */ /* 0x000fe40008000000 */
[----:B------:R-:W-:Y:S02]  /*1280*/  UIADD3 UR37, UR55, UR37, URZ ;  /* 0x0000002537257290 */ /* 0x000fe4000fffe03f */
[----:B------:R-:W-:-:S04]  /*1290*/  UIADD3 UR6, UP1, UR12, UR54, URZ ;  /* 0x000000360c067290 */ /* 0x000fc8000ff3e03f */
[----:B------:R-:W-:Y:S02]  /*12a0*/  UIADD3.X UR7, UR14, UR37, URZ, UP1, !UPT ;  /* 0x000000250e077290 */ /* 0x000fe40008ffe43f */
[----:B------:R-:W-:Y:S02]  /*12b0*/  USEL UR6, UR6, UR12, !UP0 ;  /* 0x0000000c06067287 */ /* 0x000fe4000c000000 */
[----:B------:R-:W-:-:S04]  /*12c0*/  USEL UR7, UR7, UR14, !UP0 ;  /* 0x0000000e07077287 */ /* 0x000fc8000c000000 */
[----:B0-----:R-:W-:Y:S01]  /*12d0*/  ISETP.LE.U32.AND P0, PT, R6, UR6, PT ;  /* 0x0000000606007c0c */ /* 0x001fe2000bf03070 */
[----:B------:R-:W-:Y:S02]  /*12e0*/  IMAD.U32 R16, RZ, RZ, UR6 ;  /* 0x00000006ff107e24 */ /* 0x000fe4000f8e00ff */
[----:B------:R-:W-:Y:S02]  /*12f0*/  IMAD.U32 R0, RZ, RZ, UR7 ;  /* 0x00000007ff007e24 */ /* 0x000fe4000f8e00ff */
[----:B------:R-:W-:-:S03]  /*1300*/  IMAD.U32 R17, RZ, RZ, UR7 ;  /* 0x00000007ff117e24 */ /* 0x000fc6000f8e00ff */
[----:B------:R-:W-:Y:S02]  /*1310*/  ISETP.GE.U32.AND.EX P0, PT, R0, R7, PT, P0 ;  /* 0x000000070000720c */ /* 0x000fe40003f06100 */
[----:B------:R-:W-:-:S11]  /*1320*/  PRMT R0, RZ, 0x7610, R0 ;  /* 0x00007610ff007816 */ /* 0x000fd60000000000 */
[----:B------:R-:W-:Y:S05]  /*1330*/  @P0 BRA `(.L_x_10) ;  /* 0x00000004008c0947 */ /* 0x000fea0003800000 */
[----:B------:R-:W-:Y:S01]  /*1340*/  I2FP.F32.U32 R0, UR4 ;  /* 0x0000000400007c45 */ /* 0x000fe20008201000 */
[----:B------:R-:W-:Y:S01]  /*1350*/  ULDC.64 UR16, c[0x0][0x628] ;  /* 0x00018a0000107ab9 */ /* 0x000fe20000000a00 */
[----:B------:R-:W-:Y:S01]  /*1360*/  ULDC UR6, c[0x0][0x150] ;  /* 0x0000540000067ab9 */ /* 0x000fe20000000800 */
[----:B------:R-:W-:Y:S01]  /*1370*/  ISETP.NE.U32.AND P0, PT, RZ, UR16, PT ;  /* 0x00000010ff007c0c */ /* 0x000fe2000bf05070 */
[----:B------:R-:W-:Y:S01]  /*1380*/  ULDC UR15, c[0x0][0x630] ;  /* 0x00018c00000f7ab9 */ /* 0x000fe20000000800 */
[----:B------:R-:W-:Y:S01]  /*1390*/  FMUL R0, R0, UR6 ;  /* 0x0000000600007c20 */ /* 0x000fe20008400000 */
[----:B------:R-:W-:Y:S01]  /*13a0*/  R2UR UR19, R16 ;  /* 0x00000000101372ca */ /* 0x000fe200000e0000 */
[----:B------:R-:W-:Y:S01]  /*13b0*/  ULDC UR21, c[0x0][0x154] ;  /* 0x0000550000157ab9 */ /* 0x000fe20000000800 */
[----:B------:R-:W-:Y:S01]  /*13c0*/  ISETP.NE.AND.EX P0, PT, RZ, UR17, PT, P0 ;  /* 0x00000011ff007c0c */ /* 0x000fe2000bf05300 */
[----:B------:R0:W1:Y:S01]  /*13d0*/  F2I.U32.TRUNC.NTZ R2, R0 ;  /* 0x0000000000027305 */ /* 0x000062000020f000 */
[----:B------:R-:W-:-:S02]  /*13e0*/  R2UR UR20, R17 ;  /* 0x00000000111472ca */ /* 0x000fc400000e0000 */
[----:B------:R-:W-:Y:S02]  /*13f0*/  R2UR UR6, R16 ;  /* 0x00000000100672ca */ /* 0x000fe400000e0000 */
[----:B------:R-:W-:-:S07]  /*1400*/  R2UR UR7, R17 ;  /* 0x00000000110772ca */ /* 0x000fce00000e0000 */
[----:B0-----:R-:W-:Y:S08]  /*1410*/  @!P0 BRA `(.L_x_11) ;  /* 0x0000000000308947 */ /* 0x001ff00003800000 */
[----:B------:R-:W-:Y:S01]  /*1420*/  R2UR UR6, R16 ;  /* 0x00000000100672ca */ /* 0x000fe200000e0000 */
[----:B------:R-:W-:Y:S01]  /*1430*/  ULDC UR12, c[0x0][0x634] ;  /* 0x00018d00000c7ab9 */ /* 0x000fe20000000800 */
[----:B------:R-:W-:-:S11]  /*1440*/  R2UR UR14, R17 ;  /* 0x00000000110e72ca */ /* 0x000fd600000e0000 */
[----:B------:R-:W-:-:S04]  /*1450*/  UIADD3 UR12, UP1, UR6, UR12, URZ ;  /* 0x0000000c060c7290 */ /* 0x000fc8000ff3e03f */
[----:B------:R-:W-:-:S04]  /*1460*/  UIADD3.X UR14, URZ, UR14, URZ, UP1, !UPT ;  /* 0x0000000e3f0e7290 */ /* 0x000fc80008ffe43f */
[----:B------:R-:W-:-:S04]  /*1470*/  UIMAD.WIDE.U32 UR6, UR14, UR16, URZ ;  /* 0x000000100e0672a5 */ /* 0x000fc8000f8e003f */
[----:B------:R-:W-:Y:S02]  /*1480*/  UIMAD.WIDE.U32 UR10, UP1, UR12, UR17, UR6 ;  /* 0x000000110c0a72a5 */ /* 0x000fe4000f820006 */
[----:B------:R-:W-:Y:S02]  /*1490*/  UIMAD.WIDE.U32 UR6, UR12, UR16, URZ ;  /* 0x000000100c0672a5 */ /* 0x000fe4000f8e003f */
[----:B------:R-:W-:Y:S02]  /*14a0*/  UIADD3.X UR13, URZ, URZ, URZ, UP1, !UPT ;  /* 0x0000003f3f0d7290 */ /* 0x000fe40008ffe43f */
[----:B------:R-:W-:Y:S01]  /*14b0*/  UIADD3 URZ, UP1, UR7, UR10, URZ ;  /* 0x0000000a073f7290 */ /* 0x000fe2000ff3e03f */
[----:B------:R-:W-:-:S03]  /*14c0*/  UMOV UR12, UR11 ;  /* 0x0000000b000c7c82 */ /* 0x000fc60008000000 */
[----:B------:R-:W-:-:S12]  /*14d0*/  UIMAD.WIDE.U32.X UR6, UR14, UR17, UR12, UP1 ;  /* 0x000000110e0672a5 */ /* 0x000fd800088e040c */
.L_x_11:
[----:B------:R-:W-:Y:S01]  /*14e0*/  USHF.R.U64 UR5, UR6, UR15, UR7 ;  /* 0x0000000f06057299 */ /* 0x000fe20008001207 */
[----:B------:R-:W-:Y:S01]  /*14f0*/  I2FP.F32.U32 R0, UR9 ;  /* 0x0000000900007c45 */ /* 0x000fe20008201000 */
[----:B------:R-:W-:Y:S01]  /*1500*/  USHF.R.U32.HI UR6, URZ, UR15, UR7 ;  /* 0x0000000f3f067299 */ /* 0x000fe20008011607 */
[----:B-1----:R-:W-:Y:S01]  /*1510*/  R2UR UR14, R2 ;  /* 0x00000000020e72ca */ /* 0x002fe200000e0000 */
[----:B------:R-:W-:Y:S02]  /*1520*/  UIADD3 UR17, UP1, URZ, -UR5, URZ ;  /* 0x800000053f117290 */ /* 0x000fe4000ff3e03f */
[----:B------:R-:W-:Y:S01]  /*1530*/  FMUL R0, R0, UR21 ;  /* 0x0000001500007c20 */ /* 0x000fe20008400000 */
[----:B------:R-:W-:Y:S01]  /*1540*/  ULDC.64 UR10, c[0x0][0x620] ;  /* 0x00018800000a7ab9 */ /* 0x000fe20000000a00 */
[----:B------:R-:W-:Y:S01]  /*1550*/  UIADD3.X UR6, URZ, ~UR6, URZ, UP1, !UPT ;  /* 0x800000063f067290 */ /* 0x000fe20008ffe43f */
[----:B------:R-:W-:Y:S01]  /*1560*/  UMOV UR12, UR19 ;  /* 0x00000013000c7c82 */ /* 0x000fe20008000000 */
[----:B------:R-:W-:-:S02]  /*1570*/  UMOV UR13, UR20 ;  /* 0x00000014000d7c82 */ /* 0x000fc40008000000 */
[----:B------:R-:W-:Y:S01]  /*1580*/  UIMAD UR6, UR6, UR10, URZ ;  /* 0x0000000a060672a4 */ /* 0x000fe2000f8e023f */
[----:B------:R-:W0:Y:S01]  /*1590*/  F2I.U32.TRUNC.NTZ R0, R0 ;  /* 0x0000000000007305 */ /* 0x000e22000020f000 */
[----:B------:R-:W-:Y:S02]  /*15a0*/  UIMAD.WIDE.U32 UR12, UR17, UR10, UR12 ;  /* 0x0000000a110c72a5 */ /* 0x000fe4000f8e000c */
[----:B------:R-:W-:Y:S01]  /*15b0*/  UIMAD UR17, UR17, UR11, UR6 ;  /* 0x0000000b111172a4 */ /* 0x000fe2000f8e0206 */
[----:B------:R-:W-:Y:S01]  /*15c0*/  ULDC UR24, c[0x0][0x658] ;  /* 0x0001960000187ab9 */ /* 0x000fe20000000800 */
[----:B------:R-:W-:Y:S02]  /*15d0*/  UMOV UR22, 0xffffffff ;  /* 0xffffffff00167882 */ /* 0x000fe40000000000 */
[----:B------:R-:W-:Y:S01]  /*15e0*/  UIADD3 UR17, UR13, UR17, URZ ;  /* 0x000000110d117290 */ /* 0x000fe2000fffe03f */
[----:B------:R-:W-:Y:S01]  /*15f0*/  ULDC UR19, c[0x0][0x618] ;  /* 0x0001860000137ab9 */ /* 0x000fe20000000800 */
[----:B------:R-:W-:Y:S01]  /*1600*/  ULDC.64 UR6, c[0x0][0x640] ;  /* 0x0001900000067ab9 */ /* 0x000fe20000000a00 */
[----:B------:R-:W-:Y:S01]  /*1610*/  USHF.L.U32 UR13, UR22, UR24, URZ ;  /* 0x00000018160d7299 */ /* 0x000fe2000800063f */
[----:B------:R-:W-:Y:S01]  /*1620*/  ISETP.NE.U32.AND P0, PT, RZ, UR6, PT ;  /* 0x00000006ff007c0c */ /* 0x000fe2000bf05070 */
[----:B------:R-:W-:-:S02]  /*1630*/  USHF.R.U64 UR22, UR12, UR19, UR17 ;  /* 0x000000130c167299 */ /* 0x000fc40008001211 */
[----:B------:R-:W-:Y:S01]  /*1640*/  USHF.R.U32.HI UR12, URZ, UR19, UR17 ;  /* 0x000000133f0c7299 */ /* 0x000fe20008011611 */
[----:B0-----:R-:W-:Y:S01]  /*1650*/  R2UR UR16, R0 ;  /* 0x00000000001072ca */ /* 0x001fe200000e0000 */
[----:B------:R-:W-:Y:S01]  /*1660*/  ULDC UR21, c[0x0][0x608] ;  /* 0x0001820000157ab9 */ /* 0x000fe20000000800 */
[----:B------:R-:W-:Y:S01]  /*1670*/  ISETP.NE.AND.EX P0, PT, RZ, UR7, PT, P0 ;  /* 0x00000007ff007c0c */ /* 0x000fe2000bf05300 */
[----:B------:R-:W-:Y:S02]  /*1680*/  USHF.R.U64 UR26, UR22, UR21, UR12 ;  /* 0x00000015161a7299 */ /* 0x000fe4000800120c */
[----:B------:R-:W-:Y:S01]  /*1690*/  USHF.R.U32.HI UR12, URZ, UR21, UR12 ;  /* 0x000000153f0c7299 */ /* 0x000fe2000801160c */
[----:B------:R-:W-:Y:S01]  /*16a0*/  UMOV UR20, 0x1 ;  /* 0x0000000100147882 */ /* 0x000fe20000000000 */
[----:B------:R-:W-:Y:S02]  /*16b0*/  UIADD3 UR14, -UR14, URZ, URZ ;  /* 0x0000003f0e0e7290 */ /* 0x000fe4000fffe13f */
[----:B------:R-:W-:-:S02]  /*16c0*/  USHF.R.U64 UR27, UR26, UR24, UR12 ;  /* 0x000000181a1b7299 */ /* 0x000fc4000800120c */
[----:B------:R-:W-:Y:S01]  /*16d0*/  USHF.L.U32 UR19, UR20, UR24, URZ ;  /* 0x0000001814137299 */ /* 0x000fe2000800063f */
[----:B------:R-:W-:Y:S01]  /*16e0*/  ULDC UR15, c[0x0][0x144] ;  /* 0x00005100000f7ab9 */ /* 0x000fe20000000800 */
[----:B------:R-:W-:Y:S01]  /*16f0*/  ULDC UR10, c[0x0][0x600] ;  /* 0x00018000000a7ab9 */ /* 0x000fe20000000800 */
[----:B------:R-:W-:Y:S02]  /*1700*/  ULOP3.LUT UR20, URZ, UR13, URZ, 0x33, !UPT ;  /* 0x0000000d3f147292 */ /* 0x000fe4000f8e333f */
[----:B------:R-:W-:Y:S02]  /*1710*/  USHF.R.U32.HI UR13, URZ, UR24, UR12 ;  /* 0x000000183f0d7299 */ /* 0x000fe4000801160c */
[----:B------:R-:W-:Y:S02]  /*1720*/  UIADD3 UR11, UR10, -0x1, URZ ;  /* 0xffffffff0a0b7890 */ /* 0x000fe4000fffe03f */
[----:B------:R-:W-:Y:S02]  /*1730*/  UIADD3 UR23, -UR16, URZ, URZ ;  /* 0x0000003f10177290 */ /* 0x000fe4000fffe13f */
[----:B------:R-:W-:Y:S01]  /*1740*/  UIMAD UR4, UR15, UR14, UR4 ;  /* 0x0000000e0f0472a4 */ /* 0x000fe2000f8e0204 */
[----:B------:R-:W-:Y:S01]  /*1750*/  ULDC UR28, c[0x0][0x148] ;  /* 0x00005200001c7ab9 */ /* 0x000fe20000000800 */
[----:B------:R-:W-:Y:S01]  /*1760*/  ULDC UR24, c[0x0][0x648] ;  /* 0x0001920000187ab9 */ /* 0x000fe20000000800 */
[----:B------:R-:W-:Y:S01]  /*1770*/  ULDC UR25, c[0x0][0x638] ;  /* 0x00018e0000197ab9 */ /* 0x000fe20000000800 */
[----:B------:R-:W-:Y:S01]  /*1780*/  UMOV UR12, UR27 ;  /* 0x0000001b000c7c82 */ /* 0x000fe20008000000 */
[----:B------:R-:W-:Y:S07]  /*1790*/  @!P0 BRA `(.L_x_12) ;  /* 0x0000000000308947 */ /* 0x000fee0003800000 */
[----:B------:R-:W-:Y:S02]  /*17a0*/  ULDC UR16, c[0x0][0x64c] ;  /* 0x0001930000107ab9 */ /* 0x000fe40000000800 */
        /* <DEDUP_REMOVED lines=8> */
[----:B------:R-:W-:-:S07]  /*1830*/  UIMAD.WIDE.U32.X UR6, UR21, UR7, UR16, UP1 ;  /* 0x00000007150672a5 */ /* 0x000fce00088e0410 */
[----:B------:R-:W-:Y:S01]  /*1840*/  UMOV UR12, UR6 ;  /* 0x00000006000c7c82 */ /* 0x000fe20008000000 */
[----:B------:R-:W-:-:S05]  /*1850*/  UMOV UR13, UR7 ;  /* 0x00000007000d7c82 */ /* 0x000fca0008000000 */
.L_x_12:
[----:B------:R-:W-:Y:S01]  /*1860*/  UISETP.NE.AND UP1, UPT, UR38, URZ, UPT ;  /* 0x0000003f2600728c */ /* 0x000fe2000bf25270 */
[----:B------:R-:W-:Y:S01]  /*1870*/  IMAD.MOV.U32 R0, RZ, RZ, 0x1 ;  /* 0x00000001ff007424 */ /* 0x000fe200078e00ff */
[----:B------:R-:W-:Y:S01]  /*1880*/  USHF.R.U64 UR6, UR12, UR24, UR13 ;  /* 0x000000180c067299 */ /* 0x000fe2000800120d */
[----:B------:R-:W-:Y:S01]  /*1890*/  IMAD.U32 R19, RZ, RZ, UR5 ;  /* 0x00000005ff137e24 */ /* 0x000fe2000f8e00ff */
[----:B------:R-:W-:Y:S02]  /*18a0*/  ULOP3.LUT UR20, UR26, UR20, URZ, 0xc0, !UPT ;  /* 0x000000141a147292 */ /* 0x000fe4000f8ec03f */
[----:B------:R-:W-:Y:S02]  /*18b0*/  UIADD3 UR7, -UR6, URZ, URZ ;  /* 0x0000003f06077290 */ /* 0x000fe4000fffe13f */
[----:B------:R-:W-:Y:S02]  /*18c0*/  UIMAD UR19, UR19, UR6, UR20 ;  /* 0x00000006131372a4 */ /* 0x000fe4000f8e0214 */
[----:B------:R-:W-:-:S02]  /*18d0*/  ULOP3.LUT UR11, UR22, UR11, URZ, 0xc0, !UPT ;  /* 0x0000000b160b7292 */ /* 0x000fc4000f8ec03f */
[----:B------:R-:W-:Y:S02]  /*18e0*/  @UP1 UIMAD UR4, UR28, UR23, UR9 ;  /* 0x000000171c0412a4 */ /* 0x000fe4000f8e0209 */
[----:B------:R-:W-:-:S03]  /*18f0*/  UIMAD UR6, UR7, UR25, UR27 ;  /* 0x00000019070672a4 */ /* 0x000fc6000f8e021b */
[----:B------:R-:W-:Y:S01]  /*1900*/  ULDC UR7, c[0x0][0x610] ;  /* 0x0001840000077ab9 */ /* 0x000fe20000000800 */
[----:B------:R-:W-:Y:S02]  /*1910*/  UIMAD UR6, UR6, UR10, UR11 ;  /* 0x0000000a060672a4 */ /* 0x000fe4000f8e020b */
[----:B------:R-:W-:-:S04]  /*1920*/  UIMAD UR4, UR19, UR7, UR4 ;  /* 0x00000007130472a4 */ /* 0x000fc8000f8e0204 */
[----:B------:R-:W-:Y:S02]  /*1930*/  USEL UR7, UR6, UR4, !UP1 ;  /* 0x0000000406077287 */ /* 0x000fe4000c800000 */
[----:B------:R-:W-:-:S04]  /*1940*/  USEL UR4, UR4, UR6, !UP1 ;  /* 0x0000000604047287 */ /* 0x000fc8000c800000 */
[----:B------:R-:W-:Y:S02]  /*1950*/  IMAD.U32 R2, RZ, RZ, UR7 ;  /* 0x00000007ff027e24 */ /* 0x000fe4000f8e00ff */
[----:B------:R-:W-:-:S07]  /*1960*/  IMAD.U32 R18, RZ, RZ, UR4 ;  /* 0x00000004ff127e24 */ /* 0x000fce000f8e00ff */
.L_x_10:
[----:B------:R-:W-:Y:S02]  /*1970*/  ULDC UR4, c[0x0][0x28c] ;  /* 0x0000a30000047ab9 */ /* 0x000fe40000000800 */
[----:B------:R-:W-:-:S04]  /*1980*/  UIADD3 UR4, UR4, 0xf, URZ ;  /* 0x0000000f04047890 */ /* 0x000fc8000fffe03f */
[----:B------:R-:W-:-:S04]  /*1990*/  USHF.R.S32.HI UR5, URZ, 0x1f, UR4 ;  /* 0x0000001f3f057899 */ /* 0x000fc80008011404 */
[----:B------:R-:W-:-:S04]  /*19a0*/  ULEA.HI UR5, UR5, UR4, URZ, 0x4 ;  /* 0x0000000405057291 */ /* 0x000fc8000f8f203f */
[----:B------:R-:W-:Y:S01]  /*19b0*/  USHF.R.S32.HI UR39, URZ, 0x4, UR5 ;  /* 0x000000043f277899 */ /* 0x000fe20008011405 */
[----:B------:R-:W-:Y:S11]  /*19c0*/  @!P1 BRA `(.L_x_13) ;  /* 0x0000002c00e89947 */ /* 0x000ff60003800000 */
[----:B------:R-:W-:-:S06]  /*19d0*/  UISETP.GT.U32.AND UP1, UPT, UR18, 0x1, UPT ;  /* 0x000000011200788c */ /* 0x000fcc000bf24070 */
[----:B------:R-:W-:-:S13]  /*19e0*/  PLOP3.LUT P0, PT, PT, PT, UP1, 0x80, 0x0 ;  /* 0x000000000000781c */ /* 0x000fda0003f0f018 */
[----:B------:R-:W-:Y:S05]  /*19f0*/  @P0 EXIT ;  /* 0x000000000000094d */ /* 0x000fea0003800000 */
.L_x_14:
[----:B------:R-:W-:-:S08]  /*1a00*/  NOP ;  /* 0x0000000000007918 */ /* 0x000fd00000000000 */
[----:B------:R-:W0:Y:S02]  /*1a10*/  USETMAXREG.TRY_ALLOC.CTAPOOL UP1, 0xe8 ;  /* 0x000000e8000079c8 */ /* 0x000e240008020600 */
[----:B0-----:R-:W-:-:S13]  /*1a20*/  PLOP3.LUT P0, PT, PT, PT, UP1, 0x80, 0x0 ;  /* 0x000000000000781c */ /* 0x001fda0003f0f018 */
[----:B------:R-:W-:Y:S05]  /*1a30*/  @!P0 BRA `(.L_x_14) ;  /* 0xfffffffc00f08947 */ /* 0x000fea000383ffff */
[----:B------:R-:W-:-:S13]  /*1a40*/  LOP3.LUT P0, RZ, R0, 0xff, RZ, 0xc0, !PT ;  /* 0x000000ff00ff7812 */ /* 0x000fda000780c0ff */
[----:B------:R-:W-:Y:S05]  /*1a50*/  @!P0 EXIT ;  /* 0x000000000000894d */ /* 0x000fea0003800000 */
[----:B------:R-:W-:Y:S01]  /*1a60*/  SHF.R.S32.HI R0, RZ, 0x1f, R3 ;  /* 0x0000001fff007819 */ /* 0x000fe20000011403 */
[----:B------:R-:W0:Y:S01]  /*1a70*/  S2UR UR5, SR_CgaCtaId ;  /* 0x00000000000579c3 */ /* 0x000e220000008800 */
[----:B------:R-:W-:Y:S02]  /*1a80*/  USHF.R.U32.HI UR4, URZ, 0x6, UR39 ;  /* 0x000000063f047899 */ /* 0x000fe40008011627 */
[CC--:B------:R-:W-:Y:S01]  /*1a90*/  LEA.HI R4, R0.reuse, R3.reuse, RZ, 0x2 ;  /* 0x0000000300047211 */ /* 0x0c0fe200078f10ff */
[----:B------:R-:W-:Y:S01]  /*1aa0*/  UMOV UR41, 0x400 ;  /* 0x0000040000297882 */ /* 0x000fe20000000000 */
[----:B------:R-:W-:Y:S01]  /*1ab0*/  LEA.HI R0, R0, R3, RZ, 0x5 ;  /* 0x0000000300007211 */ /* 0x000fe200078f28ff */
[----:B------:R-:W-:Y:S01]  /*1ac0*/  ULOP3.LUT UR44, UR39, 0x3f, URZ, 0xc0, !UPT ;  /* 0x0000003f272c7892 */ /* 0x000fe2000f8ec03f */
[--C-:B------:R-:W-:Y:S01]  /*1ad0*/  SHF.R.S32.HI R48, RZ, 0x2, R4.reuse ;  /* 0x00000002ff307819 */ /* 0x100fe20000011404 */
[----:B------:R-:W1:Y:S01]  /*1ae0*/  LDC.64 R52, c[0x0][0x5c8] ;  /* 0x00017200ff347b82 */ /* 0x000e620000000a00 */
[----:B------:R-:W-:Y:S01]  /*1af0*/  SHF.R.S32.HI R5, RZ, 0x1f, R4 ;  /* 0x0000001fff057819 */ /* 0x000fe20000011404 */
[----:B------:R-:W-:Y:S01]  /*1b00*/  ULOP3.LUT UR4, UR4, 0x1, URZ, 0xc0, !UPT ;  /* 0x0000000104047892 */ /* 0x000fe2000f8ec03f */
[----:B------:R-:W-:Y:S01]  /*1b10*/  LOP3.LUT R4, R4, 0xfffffffc, RZ, 0xc0, !PT ;  /* 0xfffffffc04047812 */ /* 0x000fe200078ec0ff */
[----:B------:R-:W-:Y:S01]  /*1b20*/  USEL UR44, UR44, URZ, !UP0 ;  /* 0x0000003f2c2c7287 */ /* 0x000fe2000c000000 */
[----:B------:R-:W-:Y:S01]  /*1b30*/  LEA.HI R5, R5, R48, RZ, 0x3 ;  /* 0x0000003005057211 */ /* 0x000fe200078f18ff */
[----:B------:R-:W-:-:S02]  /*1b40*/  UISETP.EQ.U32.AND UP0, UPT, UR4, 0x1, !UP0 ;  /* 0x000000010400788c */ /* 0x000fc4000c702070 */
[----:B------:R-:W-:Y:S01]  /*1b50*/  IMAD.IADD R4, R3, 0x1, -R4 ;  /* 0x0000000103047824 */ /* 0x000fe200078e0a04 */
[----:B------:R-:W-:Y:S01]  /*1b60*/  LOP3.LUT R5, R5, 0xfffffff8, RZ, 0xc0, !PT ;  /* 0xfffffff805057812 */ /* 0x000fe200078ec0ff */
[----:B------:R-:W-:Y:S01]  /*1b70*/  UISETP.LT.AND UP1, UPT, UR39, 0x1, UPT ;  /* 0x000000012700788c */ /* 0x000fe2000bf21270 */
[----:B------:R-:W-:Y:S01]  /*1b80*/  SHF.R.S32.HI R3, RZ, 0x5, R0 ;  /* 0x00000005ff037819 */ /* 0x000fe20000011400 */
[----:B------:R-:W-:Y:S01]  /*1b90*/  VIADD R0, R55, 0xffffffff ;  /* 0xffffffff37007836 */ /* 0x000fe20000000000 */
[----:B------:R-:W-:Y:S01]  /*1ba0*/  ULDC UR43, c[0x0][0x658] ;  /* 0x00019600002b7ab9 */ /* 0x000fe20000000800 */
[----:B------:R-:W-:Y:S01]  /*1bb0*/  IMAD.IADD R48, R48, 0x1, -R5 ;  /* 0x0000000130307824 */ /* 0x000fe200078e0a05 */
[----:B------:R-:W-:Y:S01]  /*1bc0*/  UMOV UR6, 0xffffffff ;  /* 0xffffffff00067882 */ /* 0x000fe20000000000 */
[----:B------:R-:W2:Y:S01]  /*1bd0*/  LDC R5, c[0x0][0x288] ;  /* 0x0000a200ff057b82 */ /* 0x000ea20000000800 */
[----:B0-----:R-:W-:Y:S01]  /*1be0*/  ULEA UR41, UR5, UR41, 0x18 ;  /* 0x0000002905297291 */ /* 0x001fe2000f8ec03f */
[C---:B------:R-:W-:Y:S01]  /*1bf0*/  ISETP.NE.AND P0, PT, R0.reuse, RZ, PT ;  /* 0x000000ff0000720c */ /* 0x040fe20003f05270 */
[----:B------:R-:W-:Y:S01]  /*1c00*/  IMAD.SHL.U32 R0, R0, 0x8, RZ ;  /* 0x0000000800007824 */ /* 0x000fe200078e00ff */
[--C-:B------:R-:W-:Y:S01]  /*1c10*/  SHF.R.S32.HI R49, RZ, 0x1f, R48.reuse ;  /* 0x0000001fff317819 */ /* 0x100fe20000011430 */
[----:B------:R-:W-:Y:S01]  /*1c20*/  UIADD3 UR4, UR41, 0x500, URZ ;  /* 0x0000050029047890 */ /* 0x000fe2000fffe03f */
[----:B------:R-:W-:Y:S01]  /*1c30*/  IMAD.SHL.U32 R50, R4, 0x2, RZ ;  /* 0x0000000204327824 */ /* 0x000fe200078e00ff */
[----:B------:R-:W-:Y:S01]  /*1c40*/  UIADD3 UR5, UR41, 0x20500, URZ ;  /* 0x0002050029057890 */ /* 0x000fe2000fffe03f */
[C-C-:B------:R-:W-:Y:S01]  /*1c50*/  IMAD R57, R3.reuse, -0x10, -R48.reuse ;  /* 0xfffffff003397824 */ /* 0x140fe200078e0a30 */
[----:B------:R-:W-:Y:S01]  /*1c60*/  UIADD3 UR52, UR41, 0x410, URZ ;  /* 0x0000041029347890 */ /* 0x000fe2000fffe03f */
[----:B------:R-:W-:Y:S01]  /*1c70*/  LOP3.LUT R0, R0, 0x8, RZ, 0xc0, !PT ;  /* 0x0000000800007812 */ /* 0x000fe200078ec0ff */
[----:B------:R-:W-:Y:S01]  /*1c80*/  USHF.R.U32.HI UR4, URZ, 0x4, UR4 ;  /* 0x000000043f047899 */ /* 0x000fe20008011604 */
[C---:B-1----:R-:W-:Y:S01]  /*1c90*/  SHF.L.U64.HI R53, R52.reuse, 0x3, R53 ;  /* 0x0000000334357819 */ /* 0x042fe20000010235 */
[----:B------:R-:W-:Y:S01]  /*1ca0*/  USHF.R.U32.HI UR5, URZ, 0x4, UR5 ;  /* 0x000000043f057899 */ /* 0x000fe20008011605 */
[----:B------:R-:W-:Y:S01]  /*1cb0*/  IMAD.WIDE R48, R3, 0x10, R48 ;  /* 0x0000001003307825 */ /* 0x000fe200078e0230 */
[----:B------:R-:W-:Y:S01]  /*1cc0*/  ULDC UR8, c[0x0][0x284] ;  /* 0x0000a10000087ab9 */ /* 0x000fe20000000800 */
[----:B------:R-:W-:Y:S01]  /*1cd0*/  USEL UR50, UR39, 0x1, UP1 ;  /* 0x0000000127327887 */ /* 0x000fe20008800000 */
[----:B------:R-:W-:Y:S01]  /*1ce0*/  SEL R58, RZ, 0x1, P0 ;  /* 0x00000001ff3a7807 */ /* 0x000fe20000000000 */
[----:B------:R-:W-:Y:S01]  /*1cf0*/  USHF.L.U32 UR6, UR6, UR43, URZ ;  /* 0x0000002b06067299 */ /* 0x000fe2000800063f */
[----:B------:R-:W-:Y:S01]  /*1d00*/  IMAD.SHL.U32 R52, R52, 0x8, RZ ;  /* 0x0000000834347824 */ /* 0x000fe200078e00ff */
[----:B------:R-:W-:Y:S01]  /*1d10*/  ULOP3.LUT UR4, UR4, 0x3fff, URZ, 0xc0, !UPT ;  /* 0x00003fff04047892 */ /* 0x000fe2000f8ec03f */
[----:B------:R-:W-:Y:S01]  /*1d20*/  LEA R55, R55, UR52, 0x3 ;  /* 0x0000003437377c11 */ /* 0x000fe2000f8e18ff */
[----:B------:R-:W-:Y:S01]  /*1d30*/  ULOP3.LUT UR5, UR5, 0x3fff, URZ, 0xc0, !UPT ;  /* 0x00003fff05057892 */ /* 0x000fe2000f8ec03f */
[----:B------:R-:W-:Y:S01]  /*1d40*/  LOP3.LUT R59, R0, 0x8, RZ, 0x3c, !PT ;  /* 0x00000008003b7812 */ /* 0x000fe200078e3cff */
[----:B--2---:R-:W-:Y:S01]  /*1d50*/  IMAD R54, R4, -0x2, R5 ;  /* 0xfffffffe04367824 */ /* 0x004fe200078e0205 */
[----:B------:R-:W-:Y:S01]  /*1d60*/  LOP3.LUT R56, R0, 0x18, RZ, 0x3c, !PT ;  /* 0x0000001800387812 */ /* 0x000fe200078e3cff */
[----:B------:R-:W-:Y:S01]  /*1d70*/  VIADD R57, R57, UR8 ;  /* 0x0000000839397c36 */ /* 0x000fe20008000000 */
[----:B------:R-:W-:Y:S01]  /*1d80*/  SHF.R.S32.HI R51, RZ, 0x1f, R50 ;  /* 0x0000001fff337819 */ /* 0x000fe20000011432 */
[----:B------:R-:W-:Y:S01]  /*1d90*/  ULDC UR42, c[0x0][0x600] ;  /* 0x00018000002a7ab9 */ /* 0x000fe20000000800 */
[----:B------:R-:W-:Y:S01]  /*1da0*/  UMOV UR7, 0x1 ;  /* 0x0000000100077882 */ /* 0x000fe20000000000 */
[----:B------:R-:W-:-:S02]  /*1db0*/  ULOP3.LUT UR51, UR36, 0x1, URZ, 0xfc, !UPT ;  /* 0x0000000124337892 */ /* 0x000fc4000f8efc3f */
[----:B------:R-:W-:Y:S02]  /*1dc0*/  USHF.L.U32 UR49, UR39, 0x1, URZ ;  /* 0x0000000127317899 */ /* 0x000fe4000800063f */
[----:B------:R-:W-:Y:S02]  /*1dd0*/  USHF.L.U64.HI UR40, UR54, 0x1, UR37 ;  /* 0x0000000136287899 */ /* 0x000fe40008010225 */
[----:B------:R-:W-:Y:S02]  /*1de0*/  UIADD3 UR42, UR42, -0x1, URZ ;  /* 0xffffffff2a2a7890 */ /* 0x000fe4000fffe03f */
[----:B------:R-:W-:Y:S02]  /*1df0*/  USHF.L.U32 UR43, UR7, UR43, URZ ;  /* 0x0000002b072b7299 */ /* 0x000fe4000800063f */
[----:B------:R-:W-:Y:S02]  /*1e00*/  UIADD3 UR50, -UR50, UR39, URZ ;  /* 0x0000002732327290 */ /* 0x000fe4000fffe13f */
[----:B------:R-:W-:-:S02]  /*1e10*/  ULOP3.LUT UR45, URZ, UR6, URZ, 0x33, !UPT ;  /* 0x000000063f2d7292 */ /* 0x000fc4000f8e333f */
[----:B------:R-:W-:Y:S02]  /*1e20*/  USEL UR46, URZ, 0x1, !UP0 ;  /* 0x000000013f2e7887 */ /* 0x000fe4000c000000 */
[----:B------:R-:W-:Y:S02]  /*1e30*/  ULOP3.LUT UR47, UR4, 0x10000, URZ, 0xfc, !UPT ;  /* 0x00010000042f7892 */ /* 0x000fe4000f8efc3f */
[----:B------:R-:W-:-:S12]  /*1e40*/  ULOP3.LUT UR48, UR5, 0x10000, URZ, 0xfc, !UPT ;  /* 0x0001000005307892 */ /* 0x000fd8000f8efc3f */
.L_x_82:
[----:B------:R-:W-:-:S04]  /*1e50*/  SHF.L.U32 R0, R58, 0x1f, RZ ;  /* 0x0000001f3a007819 */ /* 0x000fc800000006ff */
[----:B------:R-:W0:Y:S02]  /*1e60*/  SYNCS.PHASECHK.TRANS64.TRYWAIT P0, [R55+URZ+-0x8], R0 ;  /* 0xfffff800370075a7 */ /* 0x000e24000800017f */
[----:B01234-:R-:W-:Y:S05]  /*1e70*/  @!P0 BRA `(.L_x_15) ;  /* 0x0000005c00208947 */ /* 0x01ffea0003800000 */
.L_x_164:
[----:B------:R-:W-:Y:S02]  /*1e80*/  ULDC UR4, c[0x0][0x28c] ;  /* 0x0000a30000047ab9 */ /* 0x000fe40000000800 */
[----:B------:R-:W-:-:S13]  /*1e90*/  ISETP.LT.AND P0, PT, RZ, UR4, PT ;  /* 0x00000004ff007c0c */ /* 0x000fda000bf01270 */
[----:B------:R-:W-:Y:S05]  /*1ea0*/  @P0 BRA `(.L_x_16) ;  /* 0x0000000000400947 */ /* 0x000fea0003800000 */
[----:B0-----:R-:W-:Y:S01]  /*1eb0*/  MOV R0, 0x0 ;  /* 0x0000000000007802 */ /* 0x001fe20000000f00 */
[----:B------:R-:W-:Y:S01]  /*1ec0*/  ULDC.64 UR4, c[0x4][0x68] ;  /* 0x01001a0000047ab9 */ /* 0x000fe20000000a00 */
[----:B------:R-:W-:Y:S01]  /*1ed0*/  ULDC.64 UR6, c[0x4][0x8] ;  /* 0x0100020000067ab9 */ /* 0x000fe20000000a00 */
[----:B------:R-:W-:Y:S01]  /*1ee0*/  IMAD.U32 R4, RZ, RZ, UR4 ;  /* 0x00000004ff047e24 */ /* 0x000fe2000f8e00ff */
[----:B------:R0:W1:Y:S01]  /*1ef0*/  LDC.64 R14, c[0x4][R0] ;  /* 0x01000000000e7b82 */ /* 0x0000620000000a00 */
[----:B------:R-:W-:Y:S01]  /*1f00*/  IMAD.U32 R5, RZ, RZ, UR5 ;  /* 0x00000005ff057e24 */ /* 0x000fe2000f8e00ff */
[----:B------:R-:W-:Y:S01]  /*1f10*/  ULDC.64 UR4, c[0x4][0x70] ;  /* 0x01001c0000047ab9 */ /* 0x000fe20000000a00 */
[----:B------:R-:W-:Y:S02]  /*1f20*/  IMAD.U32 R10, RZ, RZ, UR6 ;  /* 0x00000006ff0a7e24 */ /* 0x000fe4000f8e00ff */
[----:B------:R-:W-:Y:S02]  /*1f30*/  IMAD.U32 R6, RZ, RZ, UR4 ;  /* 0x00000004ff067e24 */ /* 0x000fe4000f8e00ff */
[----:B------:R-:W-:-:S02]  /*1f40*/  IMAD.U32 R7, RZ, RZ, UR5 ;  /* 0x00000005ff077e24 */ /* 0x000fc4000f8e00ff */
[----:B------:R-:W-:Y:S02]  /*1f50*/  IMAD.U32 R11, RZ, RZ, UR7 ;  /* 0x00000007ff0b7e24 */ /* 0x000fe4000f8e00ff */
[----:B------:R-:W-:Y:S02]  /*1f60*/  IMAD.MOV.U32 R8, RZ, RZ, 0x1e1 ;  /* 0x000001e1ff087424 */ /* 0x000fe400078e00ff */
[----:B------:R-:W-:Y:S02]  /*1f70*/  IMAD.MOV.U32 R12, RZ, RZ, 0x1 ;  /* 0x00000001ff0c7424 */ /* 0x000fe400078e00ff */
[----:B0-----:R-:W-:-:S07]  /*1f80*/  IMAD.MOV.U32 R13, RZ, RZ, RZ ;  /* 0x000000ffff0d7224 */ /* 0x001fce00078e00ff */
[----:B------:R-:W-:-:S07]  /*1f90*/  LEPC R20, `(.L_x_16) ;  /* 0x000000001014794e */ /* 0x000fce0000000000 */
[----:B-1---5:R-:W-:Y:S05]  /*1fa0*/  CALL.ABS.NOINC R14 ;  /* 0x000000000e007343 */ /* 0x022fea0003c00000 */
.L_x_16:
[----:B0-----:R-:W-:-:S05]  /*1fb0*/  IMAD.U32 R0, RZ, RZ, UR51 ;  /* 0x00000033ff007e24 */ /* 0x001fca000f8e00ff */
[----:B------:R-:W-:-:S13]  /*1fc0*/  ISETP.NE.AND P0, PT, R0, 0x3, PT ;  /* 0x000000030000780c */ /* 0x000fda0003f05270 */
[----:B------:R-:W-:Y:S05]  /*1fd0*/  @!P0 BRA `(.L_x_17) ;  /* 0x0000000000048947 */ /* 0x000fea0003800000 */
[----:B------:R-:W-:Y:S01]  /*1fe0*/  BPT.TRAP 0x1 ;  /* 0x000000040000795c */ /* 0x000fe20000300000 */
.L_x_17:
[----:B------:R-:W-:Y:S02]  /*1ff0*/  IMAD.U32 R3, RZ, RZ, UR44 ;  /* 0x0000002cff037e24 */ /* 0x000fe4000f8e00ff */
[----:B------:R-:W-:-:S03]  /*2000*/  IMAD.U32 R0, RZ, RZ, UR46 ;  /* 0x0000002eff007e24 */ /* 0x000fc6000f8e00ff */
[----:B------:R-:W-:Y:S02]  /*2010*/  LEA R3, R3, UR41, 0x3 ;  /* 0x0000002903037c11 */ /* 0x000fe4000f8e18ff */
[----:B------:R-:W-:-:S04]  /*2020*/  SHF.L.U32 R0, R0, 0x1f, RZ ;  /* 0x0000001f00007819 */ /* 0x000fc800000006ff */
[----:B------:R0:W1:Y:S01]  /*2030*/  SYNCS.PHASECHK.TRANS64.TRYWAIT P1, [R3+URZ], R0 ;  /* 0x00000000030075a7 */ /* 0x000062000802017f */
[----:B------:R-:W-:Y:S05]  /*2040*/  @!P0 BRA `(.L_x_18) ;  /* 0x0000000000048947 */ /* 0x000fea0003800000 */
[----:B------:R-:W-:Y:S01]  /*2050*/  BPT.TRAP 0x1 ;  /* 0x000000040000795c */ /* 0x000fe20000300000 */
.L_x_18:
[----:B-1----:R-:W-:Y:S05]  /*2060*/  @P1 BRA `(.L_x_19) ;  /* 0x0000000000081947 */ /* 0x002fea0003800000 */
[----:B------:R-:W1:Y:S02]  /*2070*/  SYNCS.PHASECHK.TRANS64.TRYWAIT P1, [R3+URZ], R0 ;  /* 0x00000000030075a7 */ /* 0x000e64000802017f */
[----:B-1----:R-:W-:Y:S05]  /*2080*/  @!P1 BRA `(.L_x_20) ;  /* 0x0000005800b09947 */ /* 0x002fea0003800000 */
.L_x_19:
[----:B------:R-:W-:Y:S05]  /*2090*/  WARPSYNC.ALL ;  /* 0x0000000000007948 */ /* 0x000fea0003800000 */
[----:B------:R-:W-:Y:S01]  /*20a0*/  ULEA UR4, UR44, UR47, 0x7 ;  /* 0x0000002f2c047291 */ /* 0x000fe2000f8e383f */
[----:B------:R-:W-:Y:S01]  /*20b0*/  WARPGROUP.ARRIVE ;  /* 0x00000000000079c5 */ /* 0x000fe20000000000 */
[----:B------:R-:W-:Y:S01]  /*20c0*/  UIMAD UR6, UR44, 0x60, UR48 ;  /* 0x000000602c0678a4 */ /* 0x000fe2000f8e0230 */
[----:B01----:R-:W-:Y:S01]  /*20d0*/  IMAD.U32 R0, RZ, RZ, UR50 ;  /* 0x00000032ff007e24 */ /* 0x003fe2000f8e00ff */
[----:B------:R-:W-:Y:S01]  /*20e0*/  UMOV UR5, 0xc0000010 ;  /* 0xc000001000057882 */ /* 0x000fe20000000000 */
[----:B------:R-:W-:Y:S01]  /*20f0*/  UMOV UR7, 0xc0000010 ;  /* 0xc000001000077882 */ /* 0x000fe20000000000 */
[----:B------:R-:W-:-:S02]  /*2100*/  UIADD3 UR8, UR6, 0x20, URZ ;  /* 0x0000002006087890 */ /* 0x000fc4000fffe03f */
[----:B------:R-:W-:Y:S01]  /*2110*/  UIADD3 UR9, UR6, 0x40, URZ ;  /* 0x0000004006097890 */ /* 0x000fe2000fffe03f */
[----:B------:R-:W-:Y:S02]  /*2120*/  ISETP.GE.AND P1, PT, R0, 0x1, PT ;  /* 0x000000010000780c */ /* 0x000fe40003f26270 */
[----:B------:R-:W-:Y:S01]  /*2130*/  HGMMA.64x16x16.F32.BF16 R40, gdesc[UR4], RZ, !UPT, gsb0 ;  /* 0x00200000042879f0 */ /* 0x000fe2000c0018ff */
[----:B------:R-:W-:Y:S01]  /*2140*/  UMOV UR7, 0xc0000010 ;  /* 0xc000001000077882 */ /* 0x000fe20000000000 */
[----:B------:R-:W-:Y:S01]  /*2150*/  UMOV UR6, UR8 ;  /* 0x0000000800067c82 */ /* 0x000fe20008000000 */
[----:B------:R-:W-:Y:S02]  /*2160*/  WARPGROUP.DEPBAR.LE gsb0, 0x0 ;  /* 0x00008000000079c5 */ /* 0x000fe40000010000 */
[----:B------:R-:W-:-:S06]  /*2170*/  WARPGROUP.ARRIVE ;  /* 0x00000000000079c5 */ /* 0x000fcc0000000000 */
[----:B------:R-:W-:Y:S01]  /*2180*/  HGMMA.64x16x16.F32.BF16 R32, gdesc[UR4], RZ, !UPT, gsb0 ;  /* 0x00200000042079f0 */ /* 0x000fe2000c0018ff */
[----:B------:R-:W-:Y:S01]  /*2190*/  UMOV UR6, UR9 ;  /* 0x0000000900067c82 */ /* 0x000fe20008000000 */
[----:B------:R-:W-:Y:S01]  /*21a0*/  UMOV UR7, 0xc0000010 ;  /* 0xc000001000077882 */ /* 0x000fe20000000000 */
[----:B------:R-:W-:Y:S02]  /*21b0*/  WARPGROUP.DEPBAR.LE gsb0, 0x0 ;  /* 0x00008000000079c5 */ /* 0x000fe40000010000 */
[----:B------:R-:W-:-:S06]  /*21c0*/  WARPGROUP.ARRIVE ;  /* 0x00000000000079c5 */ /* 0x000fcc0000000000 */
[----:B------:R-:W-:Y:S03]  /*21d0*/  HGMMA.64x16x16.F32.BF16 R24, gdesc[UR4], RZ, !UPT, gsb0 ;  /* 0x00200000041879f0 */ /* 0x000fe6000c0018ff */
[----:B------:R-:W-:Y:S02]  /*21e0*/  WARPGROUP.DEPBAR.LE gsb0, 0x0 ;  /* 0x00008000000079c5 */ /* 0x000fe40000010000 */
[----:B------:R-:W-:Y:S05]  /*21f0*/  @!P1 BRA `(.L_x_21) ;  /* 0x0000000000e89947 */ /* 0x000fea0003800000 */
[----:B------:R-:W-:Y:S01]  /*2200*/  UIADD3 UR4, UR44, 0x1, URZ ;  /* 0x000000012c047890 */ /* 0x000fe2000fffe03f */
[----:B------:R-:W-:Y:S01]  /*2210*/  IMAD.U32 R0, RZ, RZ, UR50 ;  /* 0x00000032ff007e24 */ /* 0x000fe2000f8e00ff */
[----:B------:R-:W-:Y:S02]  /*2220*/  UMOV UR9, UR44 ;  /* 0x0000002c00097c82 */ /* 0x000fe40008000000 */
[----:B------:R-:W-:-:S04]  /*2230*/  UISETP.NE.AND UP0, UPT, UR4, 0x40, UPT ;  /* 0x000000400400788c */ /* 0x000fc8000bf05270 */
[----:B------:R-:W-:Y:S02]  /*2240*/  USEL UR5, URZ, 0x1, UP0 ;  /* 0x000000013f057887 */ /* 0x000fe40008000000 */
[----:B------:R-:W-:Y:S02]  /*2250*/  USEL UR8, UR4, URZ, UP0 ;  /* 0x0000003f04087287 */ /* 0x000fe40008000000 */
[----:B------:R-:W-:-:S06]  /*2260*/  ULOP3.LUT UR5, UR46, UR5, URZ, 0x3c, !UPT ;  /* 0x000000052e057292 */ /* 0x000fcc000f8e3c3f */
[----:B------:R-:W-:-:S07]  /*2270*/  IMAD.U32 R5, RZ, RZ, UR5 ;  /* 0x00000005ff057e24 */ /* 0x000fce000f8e00ff */
.L_x_28:
[----:B01----:R-:W-:Y:S05]  /*2280*/  @!P0 BRA `(.L_x_22) ;  /* 0x0000000000048947 */ /* 0x003fea0003800000 */
[----:B------:R-:W-:Y:S01]  /*2290*/  BPT.TRAP 0x1 ;  /* 0x000000040000795c */ /* 0x000fe20000300000 */
.L_x_22:
[----:B------:R-:W-:Y:S01]  /*22a0*/  ULEA UR4, UR8, UR41, 0x3 ;  /* 0x0000002908047291 */ /* 0x000fe2000f8e183f */
[----:B------:R-:W-:-:S08]  /*22b0*/  SHF.L.U32 R3, R5, 0x1f, RZ ;  /* 0x0000001f05037819 */ /* 0x000fd000000006ff */
[----:B------:R0:W1:Y:S01]  /*22c0*/  SYNCS.PHASECHK.TRANS64.TRYWAIT P1, [UR4], R3 ;  /* 0x00000003ff0075a7 */ /* 0x0000620008020144 */
[----:B------:R-:W-:Y:S05]  /*22d0*/  @!P0 BRA `(.L_x_23) ;  /* 0x0000000000048947 */ /* 0x000fea0003800000 */
[----:B------:R-:W-:Y:S01]  /*22e0*/  BPT.TRAP 0x1 ;  /* 0x000000040000795c */ /* 0x000fe20000300000 */
.L_x_23:
[----:B-1----:R-:W-:Y:S05]  /*22f0*/  @P1 BRA `(.L_x_24) ;  /* 0x0000000000081947 */ /* 0x002fea0003800000 */
[----:B------:R-:W1:Y:S02]  /*2300*/  SYNCS.PHASECHK.TRANS64.TRYWAIT P1, [UR4], R3 ;  /* 0x00000003ff0075a7 */ /* 0x000e640008020144 */
[----:B-1----:R-:W-:Y:S05]  /*2310*/  @!P1 BRA `(.L_x_25) ;  /* 0x0000005800209947 */ /* 0x002fea0003800000 */
.L_x_24:
[----:B------:R-:W-:Y:S01]  /*2320*/  ULEA UR4, UR8, UR47, 0x7 ;  /* 0x0000002f08047291 */ /* 0x000fe2000f8e383f */
[----:B------:R-:W-:Y:S01]  /*2330*/  WARPGROUP.ARRIVE ;  /* 0x00000000000079c5 */ /* 0x000fe20000000000 */
[----:B------:R-:W-:Y:S01]  /*2340*/  UIMAD UR6, UR8, 0x60, UR48 ;  /* 0x00000060080678a4 */ /* 0x000fe2000f8e0230 */
[----:B------:R-:W-:Y:S01]  /*2350*/  UMOV UR5, 0xc0000010 ;  /* 0xc000001000057882 */ /* 0x000fe20000000000 */
[----:B------:R-:W-:Y:S02]  /*2360*/  UMOV UR7, 0xc0000010 ;  /* 0xc000001000077882 */ /* 0x000fe40000000000 */
[----:B------:R-:W-:Y:S02]  /*2370*/  UIADD3 UR10, UR6, 0x20, URZ ;  /* 0x00000020060a7890 */ /* 0x000fe4000fffe03f */
[----:B------:R-:W-:-:S03]  /*2380*/  UIADD3 UR11, UR6, 0x40, URZ ;  /* 0x00000040060b7890 */ /* 0x000fc6000fffe03f */
[----:B------:R-:W-:Y:S01]  /*2390*/  HGMMA.64x16x16.F32.BF16 R40, gdesc[UR4], R40, gsb0 ;  /* 0x00200000042879f0 */ /* 0x000fe20008001828 */
[----:B------:R-:W-:Y:S01]  /*23a0*/  UMOV UR7, 0xc0000010 ;  /* 0xc000001000077882 */ /* 0x000fe20000000000 */
[----:B------:R-:W-:Y:S01]  /*23b0*/  UMOV UR6, UR10 ;  /* 0x0000000a00067c82 */ /* 0x000fe20008000000 */
[----:B------:R-:W-:Y:S02]  /*23c0*/  WARPGROUP.DEPBAR.LE gsb0, 0x0 ;  /* 0x00008000000079c5 */ /* 0x000fe40000010000 */
[----:B------:R-:W-:-:S06]  /*23d0*/  WARPGROUP.ARRIVE ;  /* 0x00000000000079c5 */ /* 0x000fcc0000000000 */
[----:B------:R-:W-:Y:S01]  /*23e0*/  HGMMA.64x16x16.F32.BF16 R32, gdesc[UR4], R32, gsb0 ;  /* 0x00200000042079f0 */ /* 0x000fe20008001820 */
[----:B------:R-:W-:Y:S01]  /*23f0*/  UMOV UR6, UR11 ;  /* 0x0000000b00067c82 */ /* 0x000fe20008000000 */
[----:B------:R-:W-:Y:S01]  /*2400*/  UMOV UR7, 0xc0000010 ;  /* 0xc000001000077882 */ /* 0x000fe20000000000 */
[----:B------:R-:W-:Y:S02]  /*2410*/  WARPGROUP.DEPBAR.LE gsb0, 0x0 ;  /* 0x00008000000079c5 */ /* 0x000fe40000010000 */
[----:B------:R-:W-:-:S06]  /*2420*/  WARPGROUP.ARRIVE ;  /* 0x00000000000079c5 */ /* 0x000fcc0000000000 */
[----:B------:R-:W-:Y:S03]  /*2430*/  HGMMA.64x16x16.F32.BF16 R24, gdesc[UR4], R24, gsb0 ;  /* 0x00200000041879f0 */ /* 0x000fe60008001818 */
[----:B------:R-:W-:Y:S02]  /*2440*/  WARPGROUP.DEPBAR.LE gsb0, 0x0 ;  /* 0x00008000000079c5 */ /* 0x000fe40000010000 */
[----:B------:R-:W-:Y:S05]  /*2450*/  @!P0 BRA `(.L_x_26) ;  /* 0x0000000000048947 */ /* 0x000fea0003800000 */
[----:B------:R-:W-:Y:S01]  /*2460*/  BPT.TRAP 0x1 ;  /* 0x000000040000795c */ /* 0x000fe20000300000 */
.L_x_26:
[----:B------:R-:W-:Y:S02]  /*2470*/  UISETP.GT.U32.AND UP0, UPT, UR36, 0x1, UPT ;  /* 0x000000012400788c */ /* 0x000fe4000bf04070 */
[----:B------:R-:W-:-:S04]  /*2480*/  ULEA UR4, UR9, UR41, 0x3 ;  /* 0x0000002909047291 */ /* 0x000fc8000f8e183f */
[----:B------:R-:W-:Y:S01]  /*2490*/  UIADD3 UR4, UR4, 0x200, URZ ;  /* 0x0000020004047890 */ /* 0x000fe2000fffe03f */
[----:B------:R-:W-:-:S03]  /*24a0*/  PLOP3.LUT P1, PT, PT, PT, UP0, 0x80, 0x0 ;  /* 0x000000000000781c */ /* 0x000fc60003f2f008 */
[----:B------:R-:W-:-:S09]  /*24b0*/  UPRMT UR4, URZ, 0x654, UR4 ;  /* 0x000006543f047896 */ /* 0x000fd20008000004 */
[----:B------:R-:W-:Y:S01]  /*24c0*/  SYNCS.ARRIVE.TRANS64.RED.A1T0 RZ, [UR4], RZ ;  /* 0x000000ffffff79a7 */ /* 0x000fe20008100404 */
[----:B------:R-:W-:Y:S05]  /*24d0*/  @P1 BRA `(.L_x_27) ;  /* 0x0000000000041947 */ /* 0x000fea0003800000 */
[----:B------:R-:W-:Y:S01]  /*24e0*/  BPT.TRAP 0x1 ;  /* 0x000000040000795c */ /* 0x000fe20000300000 */
.L_x_27:
[----:B------:R-:W-:Y:S01]  /*24f0*/  UIADD3 UR8, UR8, 0x1, URZ ;  /* 0x0000000108087890 */ /* 0x000fe2000fffe03f */
[C---:B------:R-:W-:Y:S01]  /*2500*/  ISETP.GT.AND P1, PT, R0.reuse, 0x1, PT ;  /* 0x000000010000780c */ /* 0x040fe20003f24270 */
[----:B------:R-:W-:Y:S01]  /*2510*/  UIADD3 UR9, UR9, 0x1, URZ ;  /* 0x0000000109097890 */ /* 0x000fe2000fffe03f */
[----:B------:R-:W-:Y:S01]  /*2520*/  VIADD R0, R0, 0xffffffff ;  /* 0xffffffff00007836 */ /* 0x000fe20000000000 */
[----:B------:R-:W-:Y:S02]  /*2530*/  UISETP.NE.AND UP0, UPT, UR8, 0x40, UPT ;  /* 0x000000400800788c */ /* 0x000fe4000bf05270 */
[----:B------:R-:W-:Y:S02]  /*2540*/  UISETP.NE.AND UP1, UPT, UR9, 0x40, UPT ;  /* 0x000000400900788c */ /* 0x000fe4000bf25270 */
[----:B------:R-:W-:Y:S02]  /*2550*/  USEL UR4, URZ, 0x1, UP0 ;  /* 0x000000013f047887 */ /* 0x000fe40008000000 */
[----:B------:R-:W-:-:S02]  /*2560*/  USEL UR8, UR8, URZ, UP0 ;  /* 0x0000003f08087287 */ /* 0x000fc40008000000 */
[----:B------:R-:W-:Y:S02]  /*2570*/  USEL UR9, UR9, URZ, UP1 ;  /* 0x0000003f09097287 */ /* 0x000fe40008800000 */
[----:B------:R-:W-:Y:S01]  /*2580*/  LOP3.LUT R5, R5, UR4, RZ, 0x3c, !PT ;  /* 0x0000000405057c12 */ /* 0x000fe2000f8e3cff */
[----:B------:R-:W-:Y:S09]  /*2590*/  @P1 BRA `(.L_x_28) ;  /* 0xfffffffc00381947 */ /* 0x000ff2000383ffff */
.L_x_21:
[----:B------:R-:W2:Y:S01]  /*25a0*/  LDC R0, c[0x0][0x28c] ;  /* 0x0000a300ff007b82 */ /* 0x000ea20000000800 */
[----:B------:R3:W-:Y:S01]  /*25b0*/  SYNCS.ARRIVE.TRANS64.A1T0 RZ, [R59+UR52], RZ ;  /* 0x000000ff3bff79a7 */ /* 0x0007e20008100034 */
[----:B--2---:R-:W-:-:S13]  /*25c0*/  ISETP.GE.AND P1, PT, R0, 0x1, PT ;  /* 0x000000010000780c */ /* 0x004fda0003f26270 */
[----:B---3--:R-:W-:Y:S05]  /*25d0*/  @!P1 BRA `(.L_x_29) ;  /* 0x0000000000309947 */ /* 0x008fea0003800000 */
[----:B------:R-:W-:Y:S05]  /*25e0*/  @!P0 BRA `(.L_x_30) ;  /* 0x0000000000048947 */ /* 0x000fea0003800000 */
[----:B------:R-:W-:Y:S01]  /*25f0*/  BPT.TRAP 0x1 ;  /* 0x000000040000795c */ /* 0x000fe20000300000 */
.L_x_30:
[----:B------:R-:W-:Y:S02]  /*2600*/  UIADD3 UR4, UR50, UR44, URZ ;  /* 0x0000002c32047290 */ /* 0x000fe4000fffe03f */
[----:B------:R-:W-:Y:S02]  /*2610*/  UISETP.GT.U32.AND UP0, UPT, UR36, 0x1, UPT ;  /* 0x000000012400788c */ /* 0x000fe4000bf04070 */
[----:B------:R-:W-:-:S04]  /*2620*/  USHF.L.U32 UR4, UR4, 0x3, URZ ;  /* 0x0000000304047899 */ /* 0x000fc8000800063f */
[----:B------:R-:W-:Y:S01]  /*2630*/  ULOP3.LUT UR4, UR4, 0x1f8, URZ, 0xc0, !UPT ;  /* 0x000001f804047892 */ /* 0x000fe2000f8ec03f */
[----:B------:R-:W-:-:S03]  /*2640*/  PLOP3.LUT P0, PT, PT, PT, UP0, 0x80, 0x0 ;  /* 0x000000000000781c */ /* 0x000fc60003f0f008 */
[----:B------:R-:W-:-:S04]  /*2650*/  UIADD3 UR4, UR41, 0x200, UR4 ;  /* 0x0000020029047890 */ /* 0x000fc8000fffe004 */
[----:B------:R-:W-:-:S09]  /*2660*/  UPRMT UR4, URZ, 0x654, UR4 ;  /* 0x000006543f047896 */ /* 0x000fd20008000004 */
[----:B------:R-:W-:Y:S01]  /*2670*/  SYNCS.ARRIVE.TRANS64.RED.A1T0 RZ, [UR4], RZ ;  /* 0x000000ffffff79a7 */ /* 0x000fe20008100404 */
[----:B------:R-:W-:Y:S05]  /*2680*/  @P0 BRA `(.L_x_29) ;  /* 0x0000000000040947 */ /* 0x000fea0003800000 */
[----:B------:R-:W-:Y:S01]  /*2690*/  BPT.TRAP 0x1 ;  /* 0x000000040000795c */ /* 0x000fe20000300000 */
.L_x_29:
[----:B------:R-:W-:Y:S02]  /*26a0*/  SHF.L.U32 R0, R58, 0x1f, RZ ;  /* 0x0000001f3a007819 */ /* 0x000fe400000006ff */
[----:B------:R-:W-:Y:S02]  /*26b0*/  SHF.R.S32.HI R9, RZ, 0x1f, R19 ;  /* 0x0000001fff097819 */ /* 0x000fe40000011413 */
[----:B------:R-:W2:Y:S02]  /*26c0*/  SYNCS.PHASECHK.TRANS64.TRYWAIT P0, [R55+URZ+0x8], R0 ;  /* 0x00000800370075a7 */ /* 0x000ea4000800017f */
[----:B--2---:R-:W-:Y:S05]  /*26d0*/  @!P0 BRA `(.L_x_31) ;  /* 0x0000005400488947 */ /* 0x004fea0003800000 */
.L_x_165:
[----:B------:R-:W-:Y:S01]  /*26e0*/  ULDC.64 UR4, c[0x0][0x5d0] ;  /* 0x0001740000047ab9 */ /* 0x000fe20000000a00 */
[----:B------:R-:W-:Y:S01]  /*26f0*/  ULDC UR6, c[0x0][0x284] ;  /* 0x0000a10000067ab9 */ /* 0x000fe20000000800 */
[----:B--2---:R-:W-:Y:S02]  /*2700*/  IMAD R0, R9, UR4, RZ ;  /* 0x0000000409007c24 */ /* 0x004fe4000f8e02ff */
[----:B------:R-:W-:Y:S02]  /*2710*/  IMAD R10, R2, 0x30, RZ ;  /* 0x00000030020a7824 */ /* 0x000fe400078e02ff */
[C---:B------:R-:W-:Y:S02]  /*2720*/  IMAD R5, R19.reuse, UR5, R0 ;  /* 0x0000000513057c24 */ /* 0x040fe4000f8e0200 */
[----:B------:R-:W-:Y:S01]  /*2730*/  IMAD.SHL.U32 R0, R18, 0x40, RZ ;  /* 0x0000004012007824 */ /* 0x000fe200078e00ff */
[----:B------:R-:W-:Y:S01]  /*2740*/  SHF.R.S32.HI R11, RZ, 0x1f, R10 ;  /* 0x0000001fff0b7819 */ /* 0x000fe2000001140a */
[----:B01----:R-:W-:Y:S01]  /*2750*/  IMAD.WIDE.U32 R2, R19, UR4, R50 ;  /* 0x0000000413027c25 */ /* 0x003fe2000f8e0032 */
[----:B------:R-:W-:-:S02]  /*2760*/  ULDC.64 UR4, c[0x0][0x5c8] ;  /* 0x0001720000047ab9 */ /* 0x000fc40000000a00 */
[----:B------:R-:W-:Y:S01]  /*2770*/  ISETP.GE.AND P0, PT, R0, UR6, PT ;  /* 0x0000000600007c0c */ /* 0x000fe2000bf06270 */
[----:B------:R-:W-:Y:S01]  /*2780*/  ULDC UR6, c[0x0][0x288] ;  /* 0x0000a20000067ab9 */ /* 0x000fe20000000800 */
[----:B------:R-:W-:Y:S01]  /*2790*/  IADD3 R2, P1, R10, R2, RZ ;  /* 0x000000020a027210 */ /* 0x000fe20007f3e0ff */
[----:B------:R-:W-:Y:S01]  /*27a0*/  IMAD.WIDE R14, R18, 0x40, R48 ;  /* 0x00000040120e7825 */ /* 0x000fe200078e0230 */
[----:B------:R-:W-:Y:S02]  /*27b0*/  ISETP.GE.OR P0, PT, R10, UR6, P0 ;  /* 0x000000060a007c0c */ /* 0x000fe40008706670 */
[----:B------:R-:W-:Y:S01]  /*27c0*/  IADD3.X R3, R11, R3, R5, P1, !PT ;  /* 0x000000030b037210 */ /* 0x000fe20000ffe405 */
[----:B------:R-:W-:-:S04]  /*27d0*/  IMAD R7, R15, UR4, RZ ;  /* 0x000000040f077c24 */ /* 0x000fc8000f8e02ff */
[C---:B------:R-:W-:Y:S02]  /*27e0*/  IMAD R7, R14.reuse, UR5, R7 ;  /* 0x000000050e077c24 */ /* 0x040fe4000f8e0207 */
[----:B------:R-:W-:-:S04]  /*27f0*/  IMAD.WIDE.U32 R20, R14, UR4, R2 ;  /* 0x000000040e147c25 */ /* 0x000fc8000f8e0002 */
[----:B------:R-:W-:Y:S05]  /*2800*/  @P0 BRA `(.L_x_32) ;  /* 0x0000001800780947 */ /* 0x000fea0003800000 */
[----:B-----5:R-:W-:Y:S01]  /*2810*/  FSETP.NEU.AND P1, PT, R23, RZ, PT ;  /* 0x000000ff1700720b */ /* 0x020fe20003f2d000 */
[----:B------:R-:W-:Y:S01]  /*2820*/  IMAD.IADD R60, R54, 0x1, -R10 ;  /* 0x00000001363c7824 */ /* 0x000fe200078e0a0a */
[----:B------:R-:W-:Y:S01]  /*2830*/  BSSY B0, `(.L_x_32) ;  /* 0x000019b000007945 */ /* 0x000fe20003800000 */
[----:B------:R-:W-:Y:S02]  /*2840*/  IMAD.IADD R0, R57, 0x1, -R0 ;  /* 0x0000000139007824 */ /* 0x000fe400078e0a00 */
[----:B------:R-:W-:Y:S01]  /*2850*/  IMAD.IADD R5, R21, 0x1, R7 ;  /* 0x0000000115057824 */ /* 0x000fe200078e0207 */
[----:B------:R-:W-:-:S04]  /*2860*/  ISETP.GT.AND P0, PT, R60, RZ, PT ;  /* 0x000000ff3c00720c */ /* 0x000fc80003f04270 */
[----:B------:R-:W-:-:S03]  /*2870*/  ISETP.GT.AND P2, PT, R0, RZ, P0 ;  /* 0x000000ff0000720c */ /* 0x000fc60000744270 */
[----:B------:R-:W-:Y:S10]  /*2880*/  @!P1 BRA `(.L_x_33) ;  /* 0x00000010008c9947 */ /* 0x000ff40003800000 */
[----:B------:R-:W0:Y:S01]  /*2890*/  LDC.64 R62, c[0x0][0x5b8] ;  /* 0x00016e00ff3e7b82 */ /* 0x000e220000000a00 */
[----:B------:R-:W-:-:S07]  /*28a0*/  ULDC.64 UR4, c[0x0][0x5c0] ;  /* 0x0001700000047ab9 */ /* 0x000fce0000000a00 */
[----:B------:R-:W1:Y:S08]  /*28b0*/  LDC.64 R64, c[0x0][0x5b0] ;  /* 0x00016c00ff407b82 */ /* 0x000e700000000a00 */
[----:B------:R-:W2:Y:S01]  /*28c0*/  LDC.64 R66, c[0x0][0x5a8] ;  /* 0x00016a00ff427b82 */ /* 0x000ea20000000a00 */
[-C--:B0-----:R-:W-:Y:S02]  /*28d0*/  IMAD R4, R9, R62.reuse, RZ ;  /* 0x0000003e09047224 */ /* 0x081fe400078e02ff */
[----:B------:R-:W-:-:S04]  /*28e0*/  IMAD.WIDE.U32 R2, R19, R62, R50 ;  /* 0x0000003e13027225 */ /* 0x000fc800078e0032 */
[----:B------:R-:W-:Y:S01]  /*28f0*/  IMAD R21, R19, R63, R4 ;  /* 0x0000003f13157224 */ /* 0x000fe200078e0204 */
[----:B------:R-:W-:Y:S01]  /*2900*/  IADD3 R6, P1, R10, R2, RZ ;  /* 0x000000020a067210 */ /* 0x000fe20007f3e0ff */
[----:B-1----:R-:W-:-:S03]  /*2910*/  IMAD R2, R15, R64, RZ ;  /* 0x000000400f027224 */ /* 0x002fc600078e02ff */
[----:B------:R-:W-:Y:S01]  /*2920*/  IADD3.X R7, R11, R3, R21, P1, !PT ;  /* 0x000000030b077210 */ /* 0x000fe20000ffe415 */
[C---:B------:R-:W-:Y:S02]  /*2930*/  IMAD R61, R14.reuse, R65, R2 ;  /* 0x000000410e3d7224 */ /* 0x040fe400078e0202 */
[----:B------:R-:W-:-:S04]  /*2940*/  IMAD.WIDE.U32 R2, R14, R64, R6 ;  /* 0x000000400e027225 */ /* 0x000fc800078e0006 */
[----:B------:R-:W-:Y:S01]  /*2950*/  IMAD.IADD R3, R3, 0x1, R61 ;  /* 0x0000000103037824 */ /* 0x000fe200078e023d */
[----:B--2---:R-:W-:-:S04]  /*2960*/  LEA R8, P1, R2, R66, 0x1 ;  /* 0x0000004202087211 */ /* 0x004fc800078208ff */
[----:B------:R-:W-:-:S05]  /*2970*/  LEA.HI.X R9, R2, R67, R3, 0x1, P1 ;  /* 0x0000004302097211 */ /* 0x000fca00008f0c03 */
[----:B------:R-:W2:Y:S01]  /*2980*/  @P2 LDG.E.LTC128B.U16 R18, desc[UR56][R8.64] ;  /* 0x0000003808122981 */ /* 0x000ea2000c1e1520 */
[----:B------:R-:W-:Y:S01]  /*2990*/  IMAD.WIDE.U32 R2, R14, R64, R10 ;  /* 0x000000400e027225 */ /* 0x000fe200078e000a */
[----:B------:R-:W-:Y:S02]  /*29a0*/  BSSY B1, `(.L_x_34) ;  /* 0x0000015000017945 */ /* 0x000fe40003800000 */
[----:B------:R-:W-:-:S04]  /*29b0*/  IADD3 R12, P1, R50, R2, RZ ;  /* 0x00000002320c7210 */ /* 0x000fc80007f3e0ff */
[----:B------:R-:W-:Y:S02]  /*29c0*/  IADD3.X R13, R51, R61, R3, P1, !PT ;  /* 0x0000003d330d7210 */ /* 0x000fe40000ffe403 */
[----:B------:R-:W-:Y:S01]  /*29d0*/  LEA R4, P1, R20, UR4, 0x1 ;  /* 0x0000000414047c11 */ /* 0x000fe2000f8208ff */
[----:B------:R-:W-:-:S03]  /*29e0*/  IMAD.WIDE.U32 R12, R19, R62, R12 ;  /* 0x0000003e130c7225 */ /* 0x000fc600078e000c */
[----:B------:R-:W-:Y:S02]  /*29f0*/  LEA.HI.X R5, R20, UR5, R5, 0x1, P1 ;  /* 0x0000000514057c11 */ /* 0x000fe400088f0c05 */
[----:B------:R-:W-:-:S04]  /*2a00*/  ISETP.GT.AND P1, PT, R60, 0x1, PT ;  /* 0x000000013c00780c */ /* 0x000fc80003f24270 */
[----:B------:R-:W-:Y:S01]  /*2a10*/  ISETP.GT.AND P3, PT, R0, RZ, P1 ;  /* 0x000000ff0000720c */ /* 0x000fe20000f64270 */
[----:B--2---:R-:W-:-:S04]  /*2a20*/  IMAD.U32 R2, R18, 0x10000, RZ ;  /* 0x0001000012027824 */ /* 0x004fc800078e00ff */
[----:B------:R-:W-:Y:S01]  /*2a30*/  FMUL R3, R2, R23 ;  /* 0x0000001702037220 */ /* 0x000fe20000400000 */
[----:B------:R-:W-:-:S03]  /*2a40*/  LEA R2, P4, R12, R66, 0x1 ;  /* 0x000000420c027211 */ /* 0x000fc600078808ff */
[----:B------:R-:W-:-:S05]  /*2a50*/  FFMA R3, R40, R22, R3 ;  /* 0x0000001628037223 */ /* 0x000fca0000000003 */
[----:B------:R-:W-:Y:S01]  /*2a60*/  F2FP.BF16.F32.PACK_AB R8, RZ, R3 ;  /* 0x00000003ff08723e */ /* 0x000fe200000010ff */
[----:B------:R-:W-:-:S03]  /*2a70*/  IMAD.IADD R3, R21, 0x1, R13 ;  /* 0x0000000115037824 */ /* 0x000fc600078e020d */
[----:B------:R-:W-:Y:S01]  /*2a80*/  PRMT R9, R8, 0x7610, R9 ;  /* 0x0000761008097816 */ /* 0x000fe20000000009 */
[----:B------:R-:W-:Y:S01]  /*2a90*/  IMAD.SHL.U32 R8, R64, 0x8, RZ ;  /* 0x0000000840087824 */ /* 0x000fe200078e00ff */
[----:B------:R-:W-:-:S03]  /*2aa0*/  LEA.HI.X R3, R12, R67, R3, 0x1, P4 ;  /* 0x000000430c037211 */ /* 0x000fc600020f0c03 */
[----:B------:R0:W-:Y:S02]  /*2ab0*/  @P2 STG.E.U16 desc[UR56][R4.64], R9 ;  /* 0x0000000904002986 */ /* 0x0001e4000c101538 */
[----:B0-----:R-:W-:Y:S01]  /*2ac0*/  SHF.L.U64.HI R9, R64, 0x3, R65 ;  /* 0x0000000340097819 */ /* 0x001fe20000010241 */
[----:B------:R-:W-:Y:S06]  /*2ad0*/  @!P3 BRA `(.L_x_35) ;  /* 0x000000000004b947 */ /* 0x000fec0003800000 */
[----:B------:R0:W5:Y:S02]  /*2ae0*/  LDG.E.LTC128B.U16 R18, desc[UR56][R2.64+0x2] ;  /* 0x0000023802127981 */ /* 0x000164000c1e1520 */
.L_x_35:
[----:B------:R-:W-:Y:S05]  /*2af0*/  BSYNC B1 ;  /* 0x0000000000017941 */ /* 0x000fea0003800000 */
.L_x_34:
[----:B------:R-:W-:Y:S01]  /*2b00*/  IMAD.WIDE.U32 R8, R14, R64, R8 ;  /* 0x000000400e087225 */ /* 0x000fe200078e0008 */
[----:B------:R-:W-:-:S03]  /*2b10*/  ISETP.GT.AND P0, PT, R0, 0x8, P0 ;  /* 0x000000080000780c */ /* 0x000fc60000704270 */
[----:B-----5:R-:W-:Y:S01]  /*2b20*/  IMAD.U32 R12, R18, 0x10000, RZ ;  /* 0x00010000120c7824 */ /* 0x020fe200078e00ff */
[----:B------:R-:W-:Y:S01]  /*2b30*/  IADD3 R6, P2, R6, R8, RZ ;  /* 0x0000000806067210 */ /* 0x000fe20007f5e0ff */
[----:B------:R-:W-:Y:S02]  /*2b40*/  IMAD.IADD R61, R61, 0x1, R9 ;  /* 0x000000013d3d7824 */ /* 0x000fe400078e0209 */
[----:B------:R-:W-:Y:S02]  /*2b50*/  FMUL R12, R12, R23 ;  /* 0x000000170c0c7220 */ /* 0x000fe40000400000 */
[----:B------:R-:W-:Y:S02]  /*2b60*/  IMAD.X R7, R61, 0x1, R7, P2 ;  /* 0x000000013d077824 */ /* 0x000fe400010e0607 */
[----:B------:R-:W-:Y:S01]  /*2b70*/  FFMA R41, R41, R22, R12 ;  /* 0x0000001629297223 */ /* 0x000fe2000000000c */
[----:B------:R-:W-:-:S04]  /*2b80*/  LEA R12, P2, R6, R66, 0x1 ;  /* 0x00000042060c7211 */ /* 0x000fc800078408ff */
[----:B------:R-:W-:Y:S02]  /*2b90*/  F2FP.BF16.F32.PACK_AB R41, RZ, R41 ;  /* 0x00000029ff29723e */ /* 0x000fe400000010ff */
[----:B------:R-:W-:-:S03]  /*2ba0*/  LEA.HI.X R13, R6, R67, R7, 0x1, P2 ;  /* 0x00000043060d7211 */ /* 0x000fc600010f0c07 */
[----:B------:R1:W-:Y:S04]  /*2bb0*/  @P3 STG.E.U16 desc[UR56][R4.64+0x2], R41 ;  /* 0x0000022904003986 */ /* 0x0003e8000c101538 */
[----:B------:R-:W2:Y:S01]  /*2bc0*/  @P0 LDG.E.LTC128B.U16 R18, desc[UR56][R12.64] ;  /* 0x000000380c120981 */ /* 0x000ea2000c1e1520 */
[----:B------:R-:W-:Y:S01]  /*2bd0*/  IADD3 R10, P2, P3, R50, R8, R10 ;  /* 0x00000008320a7210 */ /* 0x000fe20007b5e00a */
[----:B------:R-:W-:Y:S01]  /*2be0*/  BSSY B1, `(.L_x_36) ;  /* 0x0000011000017945 */ /* 0x000fe20003800000 */
[C---:B------:R-:W-:Y:S02]  /*2bf0*/  SHF.L.U64.HI R9, R52.reuse, 0x1, R53 ;  /* 0x0000000134097819 */ /* 0x040fe40000010235 */
[----:B------:R-:W-:Y:S02]  /*2c00*/  IADD3.X R11, R51, R61, R11, P2, P3 ;  /* 0x0000003d330b7210 */ /* 0x000fe400017e640b */
[----:B------:R-:W-:-:S02]  /*2c10*/  LEA R8, P2, R52, R4, 0x1 ;  /* 0x0000000434087211 */ /* 0x000fc400078408ff */
[----:B------:R-:W-:Y:S01]  /*2c20*/  ISETP.GT.AND P1, PT, R0, 0x8, P1 ;  /* 0x000000080000780c */ /* 0x000fe20000f24270 */
[----:B------:R-:W-:-:S04]  /*2c30*/  IMAD.WIDE.U32 R10, R19, R62, R10 ;  /* 0x0000003e130a7225 */ /* 0x000fc800078e000a */
[----:B------:R-:W-:Y:S02]  /*2c40*/  IMAD.X R9, R9, 0x1, R5, P2 ;  /* 0x0000000109097824 */ /* 0x000fe400010e0605 */
[----:B------:R-:W-:Y:S02]  /*2c50*/  IMAD.IADD R11, R21, 0x1, R11 ;  /* 0x00000001150b7824 */ /* 0x000fe400078e020b */
[----:B--2---:R-:W-:-:S04]  /*2c60*/  IMAD.U32 R6, R18, 0x10000, RZ ;  /* 0x0001000012067824 */ /* 0x004fc800078e00ff */
[----:B------:R-:W-:Y:S01]  /*2c70*/  FMUL R7, R6, R23 ;  /* 0x0000001706077220 */ /* 0x000fe20000400000 */
[----:B------:R-:W-:-:S03]  /*2c80*/  LEA R6, P3, R10, R66, 0x1 ;  /* 0x000000420a067211 */ /* 0x000fc600078608ff */
[----:B------:R-:W-:-:S05]  /*2c90*/  FFMA R7, R42, R22, R7 ;  /* 0x000000162a077223 */ /* 0x000fca0000000007 */
[----:B------:R-:W-:Y:S02]  /*2ca0*/  F2FP.BF16.F32.PACK_AB R12, RZ, R7 ;  /* 0x00000007ff0c723e */ /* 0x000fe400000010ff */
[----:B------:R-:W-:-:S03]  /*2cb0*/  LEA.HI.X R7, R10, R67, R11, 0x1, P3 ;  /* 0x000000430a077211 */ /* 0x000fc600018f0c0b */
[----:B------:R1:W-:Y:S01]  /*2cc0*/  @P0 STG.E.U16 desc[UR56][R8.64], R12 ;  /* 0x0000000c08000986 */ /* 0x0003e2000c101538 */
[----:B------:R-:W-:Y:S05]  /*2cd0*/  @!P1 BRA `(.L_x_37) ;  /* 0x0000000000049947 */ /* 0x000fea0003800000 */
[----:B------:R2:W5:Y:S02]  /*2ce0*/  LDG.E.LTC128B.U16 R18, desc[UR56][R6.64+0x2] ;  /* 0x0000023806127981 */ /* 0x000564000c1e1520 */
.L_x_37:
[----:B------:R-:W-:Y:S05]  /*2cf0*/  BSYNC B1 ;  /* 0x0000000000017941 */ /* 0x000fea0003800000 */
.L_x_36:
[----:B-----5:R-:W-:Y:S01]  /*2d00*/  IMAD.U32 R10, R18, 0x10000, RZ ;  /* 0x00010000120a7824 */ /* 0x020fe200078e00ff */
[----:B------:R-:W-:Y:S01]  /*2d10*/  ISETP.GT.AND P0, PT, R60, 0x8, PT ;  /* 0x000000083c00780c */ /* 0x000fe20003f04270 */
[----:B------:R-:W-:Y:S02]  /*2d20*/  BSSY B1, `(.L_x_38) ;  /* 0x0000008000017945 */ /* 0x000fe40003800000 */
[----:B------:R-:W-:Y:S01]  /*2d30*/  FMUL R10, R10, R23 ;  /* 0x000000170a0a7220 */ /* 0x000fe20000400000 */
[----:B------:R-:W-:-:S03]  /*2d40*/  ISETP.GT.AND P2, PT, R0, RZ, P0 ;  /* 0x000000ff0000720c */ /* 0x000fc60000744270 */
[----:B------:R-:W-:-:S05]  /*2d50*/  FFMA R10, R43, R22, R10 ;  /* 0x000000162b0a7223 */ /* 0x000fca000000000a */
[----:B------:R-:W-:-:S05]  /*2d60*/  F2FP.BF16.F32.PACK_AB R10, RZ, R10 ;  /* 0x0000000aff0a723e */ /* 0x000fca00000010ff */
[----:B------:R3:W-:Y:S01]  /*2d70*/  @P1 STG.E.U16 desc[UR56][R8.64+0x2], R10 ;  /* 0x0000020a08001986 */ /* 0x0007e2000c101538 */
[----:B------:R-:W-:Y:S05]  /*2d80*/  @!P2 BRA `(.L_x_39) ;  /* 0x000000000004a947 */ /* 0x000fea0003800000 */
[----:B------:R4:W5:Y:S02]  /*2d90*/  LDG.E.LTC128B.U16 R18, desc[UR56][R2.64+0x10] ;  /* 0x0000103802127981 */ /* 0x000964000c1e1520 */
.L_x_39:
[----:B------:R-:W-:Y:S05]  /*2da0*/  BSYNC B1 ;  /* 0x0000000000017941 */ /* 0x000fea0003800000 */
.L_x_38:
[----:B---3-5:R-:W-:Y:S01]  /*2db0*/  IMAD.U32 R10, R18, 0x10000, RZ ;  /* 0x00010000120a7824 */ /* 0x028fe200078e00ff */
        /* <DEDUP_REMOVED lines=9> */
.L_x_41:
[----:B------:R-:W-:Y:S05]  /*2e50*/  BSYNC B1 ;  /* 0x0000000000017941 */ /* 0x000fea0003800000 */
.L_x_40:
[----:B-----5:R-:W-:Y:S01]  /*2e60*/  IMAD.U32 R10, R18, 0x10000, RZ ;  /* 0x00010000120a7824 */ /* 0x020fe200078e00ff */
[----:B------:R-:W-:Y:S01]  /*2e70*/  ISETP.GT.AND P0, PT, R0, 0x8, P0 ;  /* 0x000000080000780c */ /* 0x000fe20000704270 */
[----:B------:R-:W-:Y:S02]  /*2e80*/  BSSY B1, `(.L_x_42) ;  /* 0x0000007000017945 */ /* 0x000fe40003800000 */
[----:B------:R-:W-:-:S04]  /*2e90*/  FMUL R10, R10, R23 ;  /* 0x000000170a0a7220 */ /* 0x000fc80000400000 */
[----:B------:R-:W-:-:S05]  /*2ea0*/  FFMA R10, R45, R22, R10 ;  /* 0x000000162d0a7223 */ /* 0x000fca000000000a */
[----:B------:R-:W-:-:S05]  /*2eb0*/  F2FP.BF16.F32.PACK_AB R10, RZ, R10 ;  /* 0x0000000aff0a723e */ /* 0x000fca00000010ff */
[----:B------:R0:W-:Y:S01]  /*2ec0*/  @P3 STG.E.U16 desc[UR56][R4.64+0x12], R10 ;  /* 0x0000120a04003986 */ /* 0x0001e2000c101538 */
[----:B------:R-:W-:Y:S05]  /*2ed0*/  @!P0 BRA `(.L_x_43) ;  /* 0x0000000000048947 */ /* 0x000fea0003800000 */
[----:B------:R0:W5:Y:S02]  /*2ee0*/  LDG.E.LTC128B.U16 R18, desc[UR56][R6.64+0x10] ;  /* 0x0000103806127981 */ /* 0x000164000c1e1520 */
.L_x_43:
[----:B------:R-:W-:Y:S05]  /*2ef0*/  BSYNC B1 ;  /* 0x0000000000017941 */ /* 0x000fea0003800000 */
.L_x_42:
[----:B0----5:R-:W-:Y:S01]  /*2f00*/  IMAD.U32 R10, R18, 0x10000, RZ ;  /* 0x00010000120a7824 */ /* 0x021fe200078e00ff */
[----:B------:R-:W-:Y:S01]  /*2f10*/  ISETP.GT.AND P1, PT, R0, 0x8, P1 ;  /* 0x000000080000780c */ /* 0x000fe20000f24270 */
[----:B------:R-:W-:Y:S02]  /*2f20*/  BSSY B1, `(.L_x_44) ;  /* 0x0000007000017945 */ /* 0x000fe40003800000 */
[----:B---3--:R-:W-:-:S04]  /*2f30*/  FMUL R11, R10, R23 ;  /* 0x000000170a0b7220 */ /* 0x008fc80000400000 */
[----:B------:R-:W-:-:S05]  /*2f40*/  FFMA R11, R46, R22, R11 ;  /* 0x000000162e0b7223 */ /* 0x000fca000000000b */
[----:B------:R-:W-:-:S05]  /*2f50*/  F2FP.BF16.F32.PACK_AB R11, RZ, R11 ;  /* 0x0000000bff0b723e */ /* 0x000fca00000010ff */
[----:B------:R0:W-:Y:S01]  /*2f60*/  @P0 STG.E.U16 desc[UR56][R8.64+0x10], R11 ;  /* 0x0000100b08000986 */ /* 0x0001e2000c101538 */
[----:B------:R-:W-:Y:S05]  /*2f70*/  @!P1 BRA `(.L_x_45) ;  /* 0x0000000000049947 */ /* 0x000fea0003800000 */
[----:B------:R3:W5:Y:S02]  /*2f80*/  LDG.E.LTC128B.U16 R18, desc[UR56][R6.64+0x12] ;  /* 0x0000123806127981 */ /* 0x000764000c1e1520 */
.L_x_45:
[----:B------:R-:W-:Y:S05]  /*2f90*/  BSYNC B1 ;  /* 0x0000000000017941 */ /* 0x000fea0003800000 */
.L_x_44:
        /* <DEDUP_REMOVED lines=10> */
.L_x_47:
[----:B------:R-:W-:Y:S05]  /*3040*/  BSYNC B1 ;  /* 0x0000000000017941 */ /* 0x000fea0003800000 */
.L_x_46:
[----:B0----5:R-:W-:Y:S01]  /*3050*/  IMAD.U32 R10, R18, 0x10000, RZ ;  /* 0x00010000120a7824 */ /* 0x021fe200078e00ff */
        /* <DEDUP_REMOVED lines=9> */
.L_x_49:
[----:B------:R-:W-:Y:S05]  /*30f0*/  BSYNC B1 ;  /* 0x0000000000017941 */ /* 0x000fea0003800000 */
.L_x_48:
        /* <DEDUP_REMOVED lines=9> */
.L_x_51:
[----:B------:R-:W-:Y:S05]  /*3190*/  BSYNC B1 ;  /* 0x0000000000017941 */ /* 0x000fea0003800000 */
.L_x_50:
[----:B0----5:R-:W-:Y:S01]  /*31a0*/  IMAD.U32 R10, R18, 0x10000, RZ ;  /* 0x00010000120a7824 */ /* 0x021fe200078e00ff */
        /* <DEDUP_REMOVED lines=8> */
.L_x_53:
[----:B------:R-:W-:Y:S05]  /*3230*/  BSYNC B1 ;  /* 0x0000000000017941 */ /* 0x000fea0003800000 */
.L_x_52:
        /* <DEDUP_REMOVED lines=10> */
.L_x_55:
[----:B------:R-:W-:Y:S05]  /*32e0*/  BSYNC B1 ;  /* 0x0000000000017941 */ /* 0x000fea0003800000 */
.L_x_54:
        /* <DEDUP_REMOVED lines=10> */
.L_x_57:
[----:B------:R-:W-:Y:S05]  /*3390*/  BSYNC B1 ;  /* 0x0000000000017941 */ /* 0x000fea0003800000 */
.L_x_56:
        /* <DEDUP_REMOVED lines=9> */
.L_x_59:
[----:B------:R-:W-:Y:S05]  /*3430*/  BSYNC B1 ;  /* 0x0000000000017941 */ /* 0x000fea0003800000 */
.L_x_58:
        /* <DEDUP_REMOVED lines=9> */
.L_x_61:
[----:B------:R-:W-:Y:S05]  /*34d0*/  BSYNC B1 ;  /* 0x0000000000017941 */ /* 0x000fea0003800000 */
.L_x_60:
        /* <DEDUP_REMOVED lines=10> */
.L_x_63:
[----:B------:R-:W-:Y:S05]  /*3580*/  BSYNC B1 ;  /* 0x0000000000017941 */ /* 0x000fea0003800000 */
.L_x_62:
        /* <DEDUP_REMOVED lines=10> */
.L_x_65:
[----:B------:R-:W-:Y:S05]  /*3630*/  BSYNC B1 ;  /* 0x0000000000017941 */ /* 0x000fea0003800000 */
.L_x_64:
        /* <DEDUP_REMOVED lines=9> */
.L_x_67:
[----:B------:R-:W-:Y:S05]  /*36d0*/  BSYNC B1 ;  /* 0x0000000000017941 */ /* 0x000fea0003800000 */
.L_x_66:
        /* <DEDUP_REMOVED lines=9> */
.L_x_69:
[----:B------:R-:W-:Y:S05]  /*3770*/  BSYNC B1 ;  /* 0x0000000000017941 */ /* 0x000fea0003800000 */
.L_x_68:
        /* <DEDUP_REMOVED lines=10> */
.L_x_71:
[----:B------:R-:W-:Y:S05]  /*3820*/  BSYNC B1 ;  /* 0x0000000000017941 */ /* 0x000fea0003800000 */
.L_x_70:
        /* <DEDUP_REMOVED lines=10> */
.L_x_73:
[----:B------:R-:W-:Y:S05]  /*38d0*/  BSYNC B1 ;  /* 0x0000000000017941 */ /* 0x000fea0003800000 */
.L_x_72:
[----:B0---45:R-:W-:Y:S01]  /*38e0*/  IMAD.U32 R2, R18, 0x10000, RZ ;  /* 0x0001000012027824 */ /* 0x031fe200078e00ff */
        /* <DEDUP_REMOVED lines=8> */
.L_x_75:
[----:B------:R-:W-:Y:S05]  /*3970*/  BSYNC B1 ;  /* 0x0000000000017941 */ /* 0x000fea0003800000 */
.L_x_74:
[----:B0----5:R-:W-:Y:S01]  /*3980*/  IMAD.U32 R2, R18, 0x10000, RZ ;  /* 0x0001000012027824 */ /* 0x021fe200078e00ff */
[----:B------:R-:W-:Y:S01]  /*3990*/  ISETP.GT.AND P1, PT, R0, 0x8, P1 ;  /* 0x000000080000780c */ /* 0x000fe20000f24270 */
[----:B------:R-:W-:Y:S02]  /*39a0*/  BSSY B1, `(.L_x_76) ;  /* 0x000000a000017945 */ /* 0x000fe40003800000 */
[----:B------:R-:W-:Y:S01]  /*39b0*/  FMUL R3, R2, R23 ;  /* 0x0000001702037220 */ /* 0x000fe20000400000 */
[----:B------:R-:W-:-:S03]  /*39c0*/  @P0 IMAD.MOV.U32 R2, RZ, RZ, R8 ;  /* 0x000000ffff020224 */ /* 0x000fc600078e0008 */
[----:B------:R-:W-:-:S05]  /*39d0*/  FFMA R3, R30, R22, R3 ;  /* 0x000000161e037223 */ /* 0x000fca0000000003 */
[----:B------:R-:W-:-:S04]  /*39e0*/  F2FP.BF16.F32.PACK_AB R3, RZ, R3 ;  /* 0x00000003ff03723e */ /* 0x000fc800000010ff */
[----:B-1----:R-:W-:Y:S01]  /*39f0*/  PRMT R4, R3, 0x7610, R4 ;  /* 0x0000761003047816 */ /* 0x002fe20000000004 */
[----:B------:R-:W-:-:S05]  /*3a00*/  @P0 IMAD.MOV.U32 R3, RZ, RZ, R9 ;  /* 0x000000ffff030224 */ /* 0x000fca00078e0009 */
[----:B------:R0:W-:Y:S01]  /*3a10*/  @P0 STG.E.U16 desc[UR56][R2.64+0x50], R4 ;  /* 0x0000500402000986 */ /* 0x0001e2000c101538 */
[----:B------:R-:W-:Y:S05]  /*3a20*/  @!P1 BRA `(.L_x_77) ;  /* 0x0000000000049947 */ /* 0x000fea0003800000 */
[----:B------:R1:W5:Y:S02]  /*3a30*/  LDG.E.LTC128B.U16 R18, desc[UR56][R6.64+0x52] ;  /* 0x0000523806127981 */ /* 0x000364000c1e1520 */
.L_x_77:
[----:B------:R-:W-:Y:S05]  /*3a40*/  BSYNC B1 ;  /* 0x0000000000017941 */ /* 0x000fea0003800000 */
.L_x_76:
[----:B------:R-:W-:Y:S05]  /*3a50*/  @!P1 BRA `(.L_x_78) ;  /* 0x0000000400e09947 */ /* 0x000fea0003800000 */
[----:B-----5:R-:W-:-:S04]  /*3a60*/  IMAD.U32 R18, R18, 0x10000, RZ ;  /* 0x0001000012127824 */ /* 0x020fc800078e00ff */
[----:B------:R-:W-:-:S04]  /*3a70*/  FMUL R18, R18, R23 ;  /* 0x0000001712127220 */ /* 0x000fc80000400000 */
[----:B------:R-:W-:-:S05]  /*3a80*/  FFMA R18, R31, R22, R18 ;  /* 0x000000161f127223 */ /* 0x000fca0000000012 */
[----:B------:R-:W-:-:S05]  /*3a90*/  F2FP.BF16.F32.PACK_AB R18, RZ, R18 ;  /* 0x00000012ff12723e */ /* 0x000fca00000010ff */
[----:B------:R0:W-:Y:S01]  /*3aa0*/  STG.E.U16 desc[UR56][R8.64+0x52], R18 ;  /* 0x0000521208007986 */ /* 0x0001e2000c101538 */
[----:B------:R-:W-:Y:S05]  /*3ab0*/  BRA `(.L_x_78) ;  /* 0x0000000400c87947 */ /* 0x000fea0003800000 */
.L_x_33:
[----:B------:R-:W-:Y:S01]  /*3ac0*/  ULDC.64 UR4, c[0x0][0x5c0] ;  /* 0x0001700000047ab9 */ /* 0x000fe20000000a00 */
[----:B------:R-:W-:Y:S01]  /*3ad0*/  ISETP.GT.AND P3, PT, R60, 0x1, PT ;  /* 0x000000013c00780c */ /* 0x000fe20003f64270 */
[-C--:B------:R-:W-:Y:S01]  /*3ae0*/  FMUL R40, R40, R22.reuse ;  /* 0x0000001628287220 */ /* 0x080fe20000400000 */
[----:B------:R-:W-:Y:S01]  /*3af0*/  LEA R2, P1, R20, UR4, 0x1 ;  /* 0x0000000414027c11 */ /* 0x000fe2000f8208ff */
[-C--:B------:R-:W-:Y:S01]  /*3b00*/  FMUL R41, R41, R22.reuse ;  /* 0x0000001629297220 */ /* 0x080fe20000400000 */
[-C--:B------:R-:W-:Y:S01]  /*3b10*/  FMUL R42, R42, R22.reuse ;  /* 0x000000162a2a7220 */ /* 0x080fe20000400000 */
[-C--:B------:R-:W-:Y:S01]  /*3b20*/  FMUL R43, R43, R22.reuse ;  /* 0x000000162b2b7220 */ /* 0x080fe20000400000 */
[----:B------:R-:W-:Y:S01]  /*3b30*/  LEA.HI.X R3, R20, UR5, R5, 0x1, P1 ;  /* 0x0000000514037c11 */ /* 0x000fe200088f0c05 */
[-C--:B------:R-:W-:Y:S01]  /*3b40*/  FMUL R44, R44, R22.reuse ;  /* 0x000000162c2c7220 */ /* 0x080fe20000400000 */
[----:B------:R-:W-:Y:S01]  /*3b50*/  ISETP.GT.AND P1, PT, R0, RZ, P3 ;  /* 0x000000ff0000720c */ /* 0x000fe20001f24270 */
[----:B------:R-:W-:Y:S01]  /*3b60*/  FMUL R45, R45, R22 ;  /* 0x000000162d2d7220 */ /* 0x000fe20000400000 */
[----:B------:R-:W-:Y:S01]  /*3b70*/  F2FP.BF16.F32.PACK_AB R40, RZ, R40 ;  /* 0x00000028ff28723e */ /* 0x000fe200000010ff */
[-C--:B------:R-:W-:Y:S01]  /*3b80*/  FMUL R46, R46, R22.reuse ;  /* 0x000000162e2e7220 */ /* 0x080fe20000400000 */
[----:B------:R-:W-:Y:S01]  /*3b90*/  F2FP.BF16.F32.PACK_AB R41, RZ, R41 ;  /* 0x00000029ff29723e */ /* 0x000fe200000010ff */
[----:B------:R-:W-:Y:S01]  /*3ba0*/  FMUL R47, R47, R22 ;  /* 0x000000162f2f7220 */ /* 0x000fe20000400000 */
[C---:B------:R-:W-:Y:S01]  /*3bb0*/  SHF.L.U64.HI R5, R52.reuse, 0x1, R53 ;  /* 0x0000000134057819 */ /* 0x040fe20000010235 */
[----:B------:R-:W-:Y:S01]  /*3bc0*/  @P2 STG.E.U16 desc[UR56][R2.64], R40 ;  /* 0x0000002802002986 */ /* 0x000fe2000c101538 */
[----:B------:R-:W-:Y:S01]  /*3bd0*/  LEA R4, P4, R52, R2, 0x1 ;  /* 0x0000000234047211 */ /* 0x000fe200078808ff */
[-C--:B------:R-:W-:Y:S01]  /*3be0*/  FMUL R32, R32, R22.reuse ;  /* 0x0000001620207220 */ /* 0x080fe20000400000 */
[----:B------:R-:W-:Y:S01]  /*3bf0*/  ISETP.GT.AND P2, PT, R60, 0x8, PT ;  /* 0x000000083c00780c */ /* 0x000fe20003f44270 */
[-C--:B------:R-:W-:Y:S01]  /*3c00*/  FMUL R33, R33, R22.reuse ;  /* 0x0000001621217220 */ /* 0x080fe20000400000 */
[C---:B------:R-:W-:Y:S01]  /*3c10*/  ISETP.GT.AND P3, PT, R0.reuse, 0x8, P3 ;  /* 0x000000080000780c */ /* 0x040fe20001f64270 */
[----:B------:R-:W-:Y:S01]  /*3c20*/  @P1 STG.E.U16 desc[UR56][R2.64+0x2], R41 ;  /* 0x0000022902001986 */ /* 0x000fe2000c101538 */
[----:B------:R-:W-:Y:S01]  /*3c30*/  ISETP.GT.AND P1, PT, R0, 0x8, P0 ;  /* 0x000000080000780c */ /* 0x000fe20000724270 */
[----:B------:R-:W-:Y:S01]  /*3c40*/  IMAD.X R5, R5, 0x1, R3, P4 ;  /* 0x0000000105057824 */ /* 0x000fe200020e0603 */
[----:B------:R-:W-:Y:S01]  /*3c50*/  ISETP.GT.AND P0, PT, R60, 0x9, PT ;  /* 0x000000093c00780c */ /* 0x000fe20003f04270 */
[-C--:B------:R-:W-:Y:S01]  /*3c60*/  FMUL R34, R34, R22.reuse ;  /* 0x0000001622227220 */ /* 0x080fe20000400000 */
[C---:B------:R-:W-:Y:S01]  /*3c70*/  ISETP.GT.AND P5, PT, R0.reuse, RZ, P2 ;  /* 0x000000ff0000720c */ /* 0x040fe200017a4270 */
[-C--:B------:R-:W-:Y:S01]  /*3c80*/  FMUL R35, R35, R22.reuse ;  /* 0x0000001623237220 */ /* 0x080fe20000400000 */
[----:B------:R-:W-:Y:S01]  /*3c90*/  ISETP.GT.AND P4, PT, R0, RZ, P0 ;  /* 0x000000ff0000720c */ /* 0x000fe20000784270 */
[----:B------:R-:W-:Y:S01]  /*3ca0*/  FMUL R36, R36, R22 ;  /* 0x0000001624247220 */ /* 0x000fe20000400000 */
[----:B------:R-:W-:Y:S01]  /*3cb0*/  F2FP.BF16.F32.PACK_AB R42, RZ, R42 ;  /* 0x0000002aff2a723e */ /* 0x000fe200000010ff */
[-C--:B------:R-:W-:Y:S01]  /*3cc0*/  FMUL R37, R37, R22.reuse ;  /* 0x0000001625257220 */ /* 0x080fe20000400000 */
[----:B------:R-:W-:Y:S01]  /*3cd0*/  F2FP.BF16.F32.PACK_AB R43, RZ, R43 ;  /* 0x0000002bff2b723e */ /* 0x000fe200000010ff */
[----:B------:R-:W-:Y:S01]  /*3ce0*/  FMUL R38, R38, R22 ;  /* 0x0000001626267220 */ /* 0x000fe20000400000 */
[----:B------:R-:W-:Y:S01]  /*3cf0*/  F2FP.BF16.F32.PACK_AB R44, RZ, R44 ;  /* 0x0000002cff2c723e */ /* 0x000fe200000010ff */
[----:B------:R-:W-:Y:S01]  /*3d00*/  @P1 STG.E.U16 desc[UR56][R4.64], R42 ;  /* 0x0000002a04001986 */ /* 0x000fe2000c101538 */
[----:B------:R-:W-:Y:S01]  /*3d10*/  F2FP.BF16.F32.PACK_AB R45, RZ, R45 ;  /* 0x0000002dff2d723e */ /* 0x000fe200000010ff */
[-C--:B------:R-:W-:Y:S01]  /*3d20*/  FMUL R39, R39, R22.reuse ;  /* 0x0000001627277220 */ /* 0x080fe20000400000 */
[----:B------:R-:W-:Y:S01]  /*3d30*/  ISETP.GT.AND P1, PT, R0, 0x8, P2 ;  /* 0x000000080000780c */ /* 0x000fe20001724270 */
[----:B------:R-:W-:Y:S01]  /*3d40*/  @P3 STG.E.U16 desc[UR56][R4.64+0x2], R43 ;  /* 0x0000022b04003986 */ /* 0x000fe2000c101538 */
[----:B------:R-:W-:Y:S01]  /*3d50*/  ISETP.GT.AND P2, PT, R60, 0x10, PT ;  /* 0x000000103c00780c */ /* 0x000fe20003f44270 */
[-C--:B------:R-:W-:Y:S01]  /*3d60*/  FMUL R24, R24, R22.reuse ;  /* 0x0000001618187220 */ /* 0x080fe20000400000 */
[----:B------:R-:W-:Y:S01]  /*3d70*/  ISETP.GT.AND P3, PT, R0, 0x8, P0 ;  /* 0x000000080000780c */ /* 0x000fe20000764270 */
[----:B------:R-:W-:Y:S01]  /*3d80*/  @P5 STG.E.U16 desc[UR56][R2.64+0x10], R44 ;  /* 0x0000102c02005986 */ /* 0x000fe2000c101538 */
[----:B------:R-:W-:Y:S01]  /*3d90*/  ISETP.GT.AND P0, PT, R60, 0x11, PT ;  /* 0x000000113c00780c */ /* 0x000fe20003f04270 */
[-C--:B------:R-:W-:Y:S01]  /*3da0*/  FMUL R25, R25, R22.reuse ;  /* 0x0000001619197220 */ /* 0x080fe20000400000 */
[C---:B------:R-:W-:Y:S01]  /*3db0*/  ISETP.GT.AND P5, PT, R0.reuse, RZ, P2 ;  /* 0x000000ff0000720c */ /* 0x040fe200017a4270 */
[----:B------:R-:W-:Y:S01]  /*3dc0*/  @P4 STG.E.U16 desc[UR56][R2.64+0x12], R45 ;  /* 0x0000122d02004986 */ /* 0x000fe2000c101538 */
        /* <DEDUP_REMOVED lines=10> */
[C---:B------:R-:W-:Y:S01]  /*3e70*/  ISETP.GT.AND P2, PT, R0.reuse, 0x8, P2 ;  /* 0x000000080000780c */ /* 0x040fe20001744270 */
[----:B------:R-:W-:Y:S01]  /*3e80*/  @P3 STG.E.U16 desc[UR56][R4.64+0x12], R47 ;  /* 0x0000122f04003986 */ /* 0x000fe2000c101538 */
[----:B------:R-:W-:Y:S01]  /*3e90*/  ISETP.GT.AND P0, PT, R0, 0x8, P0 ;  /* 0x000000080000780c */ /* 0x000fe20000704270 */
[----:B------:R-:W-:Y:S01]  /*3ea0*/  FMUL R30, R30, R22 ;  /* 0x000000161e1e7220 */ /* 0x000fe20000400000 */
[----:B------:R-:W-:Y:S01]  /*3eb0*/  F2FP.BF16.F32.PACK_AB R34, RZ, R34 ;  /* 0x00000022ff22723e */ /* 0x000fe200000010ff */
[----:B------:R-:W-:Y:S01]  /*3ec0*/  @P5 STG.E.U16 desc[UR56][R2.64+0x20], R32 ;  /* 0x0000202002005986 */ /* 0x000fe2000c101538 */
[C---:B------:R-:W-:Y:S01]  /*3ed0*/  ISETP.GT.AND P5, PT, R60.reuse, 0x18, PT ;  /* 0x000000183c00780c */ /* 0x040fe20003fa4270 */
[----:B------:R-:W-:Y:S01]  /*3ee0*/  FMUL R31, R31, R22 ;  /* 0x000000161f1f7220 */ /* 0x000fe20000400000 */
[----:B------:R-:W-:Y:S01]  /*3ef0*/  F2FP.BF16.F32.PACK_AB R35, RZ, R35 ;  /* 0x00000023ff23723e */ /* 0x000fe200000010ff */
[----:B------:R-:W-:Y:S01]  /*3f00*/  @P4 STG.E.U16 desc[UR56][R2.64+0x22], R33 ;  /* 0x0000222102004986 */ /* 0x000fe2000c101538 */
[----:B------:R-:W-:-:S02]  /*3f10*/  ISETP.GT.AND P4, PT, R60, 0x19, PT ;  /* 0x000000193c00780c */ /* 0x000fc40003f84270 */
[C---:B------:R-:W-:Y:S01]  /*3f20*/  ISETP.GT.AND P1, PT, R0.reuse, RZ, P5 ;  /* 0x000000ff0000720c */ /* 0x040fe20002f24270 */
[----:B------:R-:W-:Y:S01]  /*3f30*/  @P2 STG.E.U16 desc[UR56][R4.64+0x20], R34 ;  /* 0x0000202204002986 */ /* 0x000fe2000c101538 */
[C---:B------:R-:W-:Y:S02]  /*3f40*/  ISETP.GT.AND P6, PT, R0.reuse, RZ, P4 ;  /* 0x000000ff0000720c */ /* 0x040fe400027c4270 */
[----:B------:R-:W-:Y:S01]  /*3f50*/  F2FP.BF16.F32.PACK_AB R36, RZ, R36 ;  /* 0x00000024ff24723e */ /* 0x000fe200000010ff */
[----:B------:R-:W-:Y:S01]  /*3f60*/  @P0 STG.E.U16 desc[UR56][R4.64+0x22], R35 ;  /* 0x0000222304000986 */ /* 0x000fe2000c101538 */
[----:B------:R-:W-:Y:S02]  /*3f70*/  F2FP.BF16.F32.PACK_AB R37, RZ, R37 ;  /* 0x00000025ff25723e */ /* 0x000fe400000010ff */
[----:B------:R-:W-:Y:S02]  /*3f80*/  ISETP.GT.AND P5, PT, R0, 0x8, P5 ;  /* 0x000000080000780c */ /* 0x000fe40002fa4270 */
[----:B------:R-:W-:-:S02]  /*3f90*/  ISETP.GT.AND P3, PT, R60, 0x20, PT ;  /* 0x000000203c00780c */ /* 0x000fc40003f64270 */
[C---:B------:R-:W-:Y:S01]  /*3fa0*/  ISETP.GT.AND P4, PT, R0.reuse, 0x8, P4 ;  /* 0x000000080000780c */ /* 0x040fe20002784270 */
[----:B------:R-:W-:Y:S01]  /*3fb0*/  @P1 STG.E.U16 desc[UR56][R2.64+0x30], R36 ;  /* 0x0000302402001986 */ /* 0x000fe2000c101538 */
[----:B------:R-:W-:Y:S02]  /*3fc0*/  F2FP.BF16.F32.PACK_AB R38, RZ, R38 ;  /* 0x00000026ff26723e */ /* 0x000fe400000010ff */
[----:B------:R-:W-:Y:S01]  /*3fd0*/  F2FP.BF16.F32.PACK_AB R39, RZ, R39 ;  /* 0x00000027ff27723e */ /* 0x000fe200000010ff */
[----:B------:R-:W-:Y:S01]  /*3fe0*/  @P6 STG.E.U16 desc[UR56][R2.64+0x32], R37 ;  /* 0x0000322502006986 */ /* 0x000fe2000c101538 */
[----:B------:R-:W-:Y:S02]  /*3ff0*/  ISETP.GT.AND P6, PT, R0, RZ, P3 ;  /* 0x000000ff0000720c */ /* 0x000fe40001fc4270 */
[----:B------:R-:W-:Y:S01]  /*4000*/  ISETP.GT.AND P2, PT, R60, 0x21, PT ;  /* 0x000000213c00780c */ /* 0x000fe20003f44270 */
[----:B------:R-:W-:Y:S01]  /*4010*/  @P5 STG.E.U16 desc[UR56][R4.64+0x30], R38 ;  /* 0x0000302604005986 */ /* 0x000fe2000c101538 */
[----:B------:R-:W-:-:S02]  /*4020*/  F2FP.BF16.F32.PACK_AB R24, RZ, R24 ;  /* 0x00000018ff18723e */ /* 0x000fc400000010ff */
[C---:B------:R-:W-:Y:S01]  /*4030*/  ISETP.GT.AND P1, PT, R60.reuse, 0x28, PT ;  /* 0x000000283c00780c */ /* 0x040fe20003f24270 */
[----:B------:R-:W-:Y:S01]  /*4040*/  @P4 STG.E.U16 desc[UR56][R4.64+0x32], R39 ;  /* 0x0000322704004986 */ /* 0x000fe2000c101538 */
[----:B------:R-:W-:Y:S02]  /*4050*/  ISETP.GT.AND P0, PT, R60, 0x29, PT ;  /* 0x000000293c00780c */ /* 0x000fe40003f04270 */
[C---:B------:R-:W-:Y:S02]  /*4060*/  ISETP.GT.AND P4, PT, R0.reuse, RZ, P2 ;  /* 0x000000ff0000720c */ /* 0x040fe40001784270 */
[C---:B------:R-:W-:Y:S01]  /*4070*/  ISETP.GT.AND P3, PT, R0.reuse, 0x8, P3 ;  /* 0x000000080000780c */ /* 0x040fe20001f64270 */
[----:B------:R-:W-:Y:S01]  /*4080*/  @P6 STG.E.U16 desc[UR56][R2.64+0x40], R24 ;  /* 0x0000401802006986 */ /* 0x000fe2000c101538 */
[C---:B------:R-:W-:Y:S02]  /*4090*/  ISETP.GT.AND P2, PT, R0.reuse, 0x8, P2 ;  /* 0x000000080000780c */ /* 0x040fe40001744270 */
[----:B------:R-:W-:-:S02]  /*40a0*/  ISETP.GT.AND P5, PT, R0, RZ, P1 ;  /* 0x000000ff0000720c */ /* 0x000fc40000fa4270 */
[C---:B------:R-:W-:Y:S02]  /*40b0*/  ISETP.GT.AND P6, PT, R0.reuse, RZ, P0 ;  /* 0x000000ff0000720c */ /* 0x040fe400007c4270 */
[C---:B------:R-:W-:Y:S02]  /*40c0*/  ISETP.GT.AND P1, PT, R0.reuse, 0x8, P1 ;  /* 0x000000080000780c */ /* 0x040fe40000f24270 */
[----:B------:R-:W-:Y:S02]  /*40d0*/  F2FP.BF16.F32.PACK_AB R25, RZ, R25 ;  /* 0x00000019ff19723e */ /* 0x000fe400000010ff */
[----:B------:R-:W-:Y:S02]  /*40e0*/  F2FP.BF16.F32.PACK_AB R26, RZ, R26 ;  /* 0x0000001aff1a723e */ /* 0x000fe400000010ff */
[----:B------:R-:W-:Y:S01]  /*40f0*/  F2FP.BF16.F32.PACK_AB R27, RZ, R27 ;  /* 0x0000001bff1b723e */ /* 0x000fe200000010ff */
[----:B------:R-:W-:Y:S01]  /*4100*/  @P4 STG.E.U16 desc[UR56][R2.64+0x42], R25 ;  /* 0x0000421902004986 */ /* 0x000fe2000c101538 */
[----:B------:R-:W-:-:S02]  /*4110*/  ISETP.GT.AND P0, PT, R0, 0x8, P0 ;  /* 0x000000080000780c */ /* 0x000fc40000704270 */
[----:B------:R-:W-:Y:S01]  /*4120*/  F2FP.BF16.F32.PACK_AB R28, RZ, R28 ;  /* 0x0000001cff1c723e */ /* 0x000fe200000010ff */
[----:B------:R-:W-:Y:S01]  /*4130*/  @P3 STG.E.U16 desc[UR56][R4.64+0x40], R26 ;  /* 0x0000401a04003986 */ /* 0x000fe2000c101538 */
[----:B------:R-:W-:Y:S02]  /*4140*/  F2FP.BF16.F32.PACK_AB R29, RZ, R29 ;  /* 0x0000001dff1d723e */ /* 0x000fe400000010ff */
[----:B------:R-:W-:Y:S01]  /*4150*/  F2FP.BF16.F32.PACK_AB R30, RZ, R30 ;  /* 0x0000001eff1e723e */ /* 0x000fe200000010ff */
[----:B------:R-:W-:Y:S01]  /*4160*/  @P2 STG.E.U16 desc[UR56][R4.64+0x42], R27 ;  /* 0x0000421b04002986 */ /* 0x000fe2000c101538 */
[----:B------:R-:W-:-:S03]  /*4170*/  F2FP.BF16.F32.PACK_AB R31, RZ, R31 ;  /* 0x0000001fff1f723e */ /* 0x000fc600000010ff */
[----:B------:R-:W-:Y:S04]  /*4180*/  @P5 STG.E.U16 desc[UR56][R2.64+0x50], R28 ;  /* 0x0000501c02005986 */ /* 0x000fe8000c101538 */
[----:B------:R0:W-:Y:S02]  /*4190*/  @P6 STG.E.U16 desc[UR56][R2.64+0x52], R29 ;  /* 0x0000521d02006986 */ /* 0x0001e4000c101538 */
[----:B0-----:R-:W-:Y:S02]  /*41a0*/  @P1 IMAD.MOV.U32 R2, RZ, RZ, R4 ;  /* 0x000000ffff021224 */ /* 0x001fe400078e0004 */
[----:B------:R-:W-:-:S05]  /*41b0*/  @P1 IMAD.MOV.U32 R3, RZ, RZ, R5 ;  /* 0x000000ffff031224 */ /* 0x000fca00078e0005 */
[----:B------:R0:W-:Y:S04]  /*41c0*/  @P1 STG.E.U16 desc[UR56][R2.64+0x50], R30 ;  /* 0x0000501e02001986 */ /* 0x0001e8000c101538 */
[----:B------:R0:W-:Y:S02]  /*41d0*/  @P0 STG.E.U16 desc[UR56][R4.64+0x52], R31 ;  /* 0x0000521f04000986 */ /* 0x0001e4000c101538 */
.L_x_78:
[----:B------:R-:W-:Y:S05]  /*41e0*/  BSYNC B0 ;  /* 0x0000000000007941 */ /* 0x000fea0003800000 */
.L_x_32:
[----:B0-----:R-:W-:Y:S01]  /*41f0*/  IMAD.U32 R2, RZ, RZ, UR54 ;  /* 0x00000036ff027e24 */ /* 0x001fe2000f8e00ff */
[----:B------:R-:W-:Y:S01]  /*4200*/  ULDC.64 UR4, c[0x0][0x650] ;  /* 0x0001940000047ab9 */ /* 0x000fe20000000a00 */
[----:B------:R-:W-:Y:S01]  /*4210*/  IMAD.U32 R3, RZ, RZ, UR55 ;  /* 0x00000037ff037e24 */ /* 0x000fe2000f8e00ff */
[----:B------:R0:W-:Y:S01]  /*4220*/  SYNCS.ARRIVE.TRANS64.A1T0 RZ, [R56+UR52], RZ ;  /* 0x000000ff38ff79a7 */ /* 0x0001e20008100034 */
[----:B------:R-:W-:Y:S01]  /*4230*/  PRMT R0, RZ, 0x7610, R0 ;  /* 0x00007610ff007816 */ /* 0x000fe20000000000 */
[----:B-----5:R-:W-:Y:S01]  /*4240*/  IMAD.MOV.U32 R18, RZ, RZ, -0x1 ;  /* 0xffffffffff127424 */ /* 0x020fe200078e00ff */
[----:B------:R-:W-:Y:S01]  /*4250*/  LEA R16, P0, R2, R16, 0x1 ;  /* 0x0000001002107211 */ /* 0x000fe200078008ff */
[----:B------:R-:W-:Y:S02]  /*4260*/  IMAD.MOV.U32 R2, RZ, RZ, -0x1 ;  /* 0xffffffffff027424 */ /* 0x000fe400078e00ff */
[----:B------:R-:W-:Y:S01]  /*4270*/  IMAD.MOV.U32 R19, RZ, RZ, -0x1 ;  /* 0xffffffffff137424 */ /* 0x000fe200078e00ff */
[----:B------:R-:W-:-:S02]  /*4280*/  IADD3.X R17, R17, UR40, RZ, P0, !PT ;  /* 0x0000002811117c10 */ /* 0x000fc400087fe4ff */
[----:B------:R-:W-:-:S04]  /*4290*/  ISETP.GE.U32.AND P0, PT, R16, UR4, PT ;  /* 0x0000000410007c0c */ /* 0x000fc8000bf06070 */
[----:B------:R-:W-:-:S13]  /*42a0*/  ISETP.GE.U32.AND.EX P0, PT, R17, UR5, PT, P0 ;  /* 0x0000000511007c0c */ /* 0x000fda000bf06100 */
[----:B0-----:R-:W-:Y:S05]  /*42b0*/  @P0 BRA `(.L_x_79) ;  /* 0x0000000400700947 */ /* 0x001fea0003800000 */
[----:B------:R-:W0:Y:S01]  /*42c0*/  S2UR UR6, SR_CTAID.X ;  /* 0x00000000000679c3 */ /* 0x000e220000002500 */
[----:B------:R-:W-:Y:S01]  /*42d0*/  ULDC.64 UR4, c[0x0][0x628] ;  /* 0x00018a0000047ab9 */ /* 0x000fe20000000a00 */
[----:B------:R-:W-:Y:S01]  /*42e0*/  ULDC UR7, c[0x0][0x150] ;  /* 0x0000540000077ab9 */ /* 0x000fe20000000800 */
[----:B------:R-:W-:Y:S01]  /*42f0*/  ISETP.NE.U32.AND P0, PT, RZ, UR4, PT ;  /* 0x00000004ff007c0c */ /* 0x000fe2000bf05070 */
[----:B------:R-:W-:Y:S01]  /*4300*/  ULDC UR15, c[0x0][0x630] ;  /* 0x00018c00000f7ab9 */ /* 0x000fe20000000800 */
[C---:B------:R-:W-:Y:S02]  /*4310*/  R2UR UR16, R16.reuse ;  /* 0x00000000101072ca */ /* 0x040fe400000e0000 */
[----:B------:R-:W-:Y:S01]  /*4320*/  ISETP.NE.AND.EX P0, PT, RZ, UR5, PT, P0 ;  /* 0x00000005ff007c0c */ /* 0x000fe2000bf05300 */
[----:B------:R-:W5:Y:S01]  /*4330*/  S2UR UR17, SR_CTAID.Y ;  /* 0x00000000001179c3 */ /* 0x000f620000002600 */
[----:B------:R-:W-:Y:S02]  /*4340*/  R2UR UR12, R16 ;  /* 0x00000000100c72ca */ /* 0x000fe400000e0000 */
[----:B------:R-:W-:-:S02]  /*4350*/  R2UR UR13, R17 ;  /* 0x00000000110d72ca */ /* 0x000fc400000e0000 */
[----:B0-----:R-:W-:-:S05]  /*4360*/  I2FP.F32.U32 R0, UR6 ;  /* 0x0000000600007c45 */ /* 0x001fca0008201000 */
[----:B------:R-:W-:Y:S01]  /*4370*/  FMUL R0, R0, UR7 ;  /* 0x0000000700007c20 */ /* 0x000fe20008400000 */
[----:B------:R-:W-:Y:S01]  /*4380*/  ULDC UR7, c[0x0][0x154] ;  /* 0x0000550000077ab9 */ /* 0x000fe20000000800 */
[----:B-----5:R-:W-:-:S04]  /*4390*/  I2FP.F32.U32 R2, UR17 ;  /* 0x0000001100027c45 */ /* 0x020fc80008201000 */
[----:B------:R-:W0:Y:S01]  /*43a0*/  F2I.U32.TRUNC.NTZ R0, R0 ;  /* 0x0000000000007305 */ /* 0x000e22000020f000 */
[----:B------:R-:W-:Y:S01]  /*43b0*/  FMUL R2, R2, UR7 ;  /* 0x0000000702027c20 */ /* 0x000fe20008400000 */
[----:B------:R-:W-:Y:S06]  /*43c0*/  @!P0 BRA `(.L_x_80) ;  /* 0x0000000000308947 */ /* 0x000fec0003800000 */
        /* <DEDUP_REMOVED lines=12> */
.L_x_80:
[----:B------:R-:W-:Y:S01]  /*4490*/  USHF.R.U64 UR8, UR12, UR15, UR13 ;  /* 0x0000000f0c087299 */ /* 0x000fe2000800120d */
[----:B------:R-:W-:Y:S01]  /*44a0*/  R2UR UR5, R17 ;  /* 0x00000000110572ca */ /* 0x000fe200000e0000 */
[----:B------:R-:W-:Y:S01]  /*44b0*/  USHF.R.U32.HI UR4, URZ, UR15, UR13 ;  /* 0x0000000f3f047299 */ /* 0x000fe2000801160d */
[----:B------:R-:W5:Y:S01]  /*44c0*/  F2I.U32.TRUNC.NTZ R2, R2 ;  /* 0x0000000200027305 */ /* 0x000f62000020f000 */
[----:B------:R-:W-:Y:S01]  /*44d0*/  UIADD3 UR9, UP0, URZ, -UR8, URZ ;  /* 0x800000083f097290 */ /* 0x000fe2000ff1e03f */
[----:B------:R-:W-:Y:S01]  /*44e0*/  ULDC.64 UR10, c[0x0][0x620] ;  /* 0x00018800000a7ab9 */ /* 0x000fe20000000a00 */
[----:B------:R-:W-:Y:S02]  /*44f0*/  ULDC UR13, c[0x0][0x608] ;  /* 0x00018200000d7ab9 */ /* 0x000fe40000000800 */
[----:B------:R-:W-:Y:S01]  /*4500*/  UIADD3.X UR4, URZ, ~UR4, URZ, UP0, !UPT ;  /* 0x800000043f047290 */ /* 0x000fe200087fe43f */
[----:B------:R-:W-:Y:S01]  /*4510*/  ULDC UR22, c[0x0][0x148] ;  /* 0x0000520000167ab9 */ /* 0x000fe20000000800 */
[----:B------:R-:W-:-:S02]  /*4520*/  ULDC UR20, c[0x0][0x648] ;  /* 0x0001920000147ab9 */ /* 0x000fc40000000800 */
[----:B------:R-:W-:Y:S01]  /*4530*/  UIMAD UR7, UR4, UR10, URZ ;  /* 0x0000000a040772a4 */ /* 0x000fe2000f8e023f */
[----:B------:R-:W-:Y:S02]  /*4540*/  ULDC UR21, c[0x0][0x638] ;  /* 0x00018e0000157ab9 */ /* 0x000fe40000000800 */
[----:B------:R-:W-:Y:S01]  /*4550*/  UMOV UR4, UR16 ;  /* 0x0000001000047c82 */ /* 0x000fe20008000000 */
[----:B------:R-:W-:Y:S02]  /*4560*/  UIMAD UR7, UR9, UR11, UR7 ;  /* 0x0000000b090772a4 */ /* 0x000fe4000f8e0207 */
[----:B------:R-:W-:Y:S01]  /*4570*/  UIMAD.WIDE.U32 UR4, UR9, UR10, UR4 ;  /* 0x0000000a090472a5 */ /* 0x000fe2000f8e0004 */
[----:B0-----:R-:W-:Y:S01]  /*4580*/  R2UR UR10, R0 ;  /* 0x00000000000a72ca */ /* 0x001fe200000e0000 */
[----:B------:R-:W-:Y:S01]  /*4590*/  ULDC UR16, c[0x0][0x658] ;  /* 0x0001960000107ab9 */ /* 0x000fe20000000800 */
[----:B-----5:R-:W-:Y:S01]  /*45a0*/  R2UR UR12, R2 ;  /* 0x00000000020c72ca */ /* 0x020fe200000e0000 */
[----:B------:R-:W-:Y:S01]  /*45b0*/  UIADD3 UR7, UR5, UR7, URZ ;  /* 0x0000000705077290 */ /* 0x000fe2000fffe03f */
[----:B------:R-:W-:-:S02]  /*45c0*/  ULDC UR11, c[0x0][0x144] ;  /* 0x00005100000b7ab9 */ /* 0x000fc40000000800 */
[----:B------:R-:W-:Y:S02]  /*45d0*/  ULDC UR5, c[0x0][0x618] ;  /* 0x0001860000057ab9 */ /* 0x000fe40000000800 */
[----:B------:R-:W-:Y:S02]  /*45e0*/  USHF.R.U64 UR9, UR4, UR5, UR7 ;  /* 0x0000000504097299 */ /* 0x000fe40008001207 */
[----:B------:R-:W-:-:S03]  /*45f0*/  USHF.R.U32.HI UR7, URZ, UR5, UR7 ;  /* 0x000000053f077299 */ /* 0x000fc60008011607 */
[----:B------:R-:W-:Y:S01]  /*4600*/  ULDC.64 UR4, c[0x0][0x640] ;  /* 0x0001900000047ab9 */ /* 0x000fe20000000a00 */
[----:B------:R-:W-:Y:S01]  /*4610*/  USHF.R.U64 UR15, UR9, UR13, UR7 ;  /* 0x0000000d090f7299 */ /* 0x000fe20008001207 */
[----:B------:R-:W-:Y:S01]  /*4620*/  ISETP.NE.U32.AND P0, PT, RZ, UR4, PT ;  /* 0x00000004ff007c0c */ /* 0x000fe2000bf05070 */
[----:B------:R-:W-:Y:S02]  /*4630*/  USHF.R.U32.HI UR7, URZ, UR13, UR7 ;  /* 0x0000000d3f077299 */ /* 0x000fe40008011607 */
[----:B------:R-:W-:Y:S01]  /*4640*/  UIADD3 UR10, -UR10, URZ, URZ ;  /* 0x0000003f0a0a7290 */ /* 0x000fe2000fffe13f */
[----:B------:R-:W-:Y:S01]  /*4650*/  ISETP.NE.AND.EX P0, PT, RZ, UR5, PT, P0 ;  /* 0x00000005ff007c0c */ /* 0x000fe2000bf05300 */
[----:B------:R-:W-:Y:S02]  /*4660*/  USHF.R.U64 UR14, UR15, UR16, UR7 ;  /* 0x000000100f0e7299 */ /* 0x000fe40008001207 */
[----:B------:R-:W-:Y:S02]  /*4670*/  UIADD3 UR18, -UR12, URZ, URZ ;  /* 0x0000003f0c127290 */ /* 0x000fe4000fffe13f */
[----:B------:R-:W-:-:S02]  /*4680*/  USHF.R.U32.HI UR13, URZ, UR16, UR7 ;  /* 0x000000103f0d7299 */ /* 0x000fc40008011607 */
[----:B------:R-:W-:Y:S01]  /*4690*/  UIMAD UR19, UR11, UR10, UR6 ;  /* 0x0000000a0b1372a4 */ /* 0x000fe2000f8e0206 */
[----:B------:R-:W-:-:S05]  /*46a0*/  UMOV UR12, UR14 ;  /* 0x0000000e000c7c82 */ /* 0x000fca0008000000 */
[----:B------:R-:W-:Y:S06]  /*46b0*/  @!P0 BRA `(.L_x_81) ;  /* 0x0000000000288947 */ /* 0x000fec0003800000 */
        /* <DEDUP_REMOVED lines=10> */
.L_x_81:
[----:B------:R-:W-:Y:S01]  /*4760*/  UISETP.NE.AND UP0, UPT, UR38, URZ, UPT ;  /* 0x0000003f2600728c */ /* 0x000fe2000bf05270 */
[----:B------:R-:W-:Y:S01]  /*4770*/  IMAD.MOV.U32 R0, RZ, RZ, 0x1 ;  /* 0x00000001ff007424 */ /* 0x000fe200078e00ff */
[----:B------:R-:W-:Y:S01]  /*4780*/  USHF.R.U64 UR4, UR12, UR20, UR13 ;  /* 0x000000140c047299 */ /* 0x000fe2000800120d */
[----:B------:R-:W-:Y:S01]  /*4790*/  IMAD.U32 R19, RZ, RZ, UR8 ;  /* 0x00000008ff137e24 */ /* 0x000fe2000f8e00ff */
[----:B------:R-:W-:Y:S02]  /*47a0*/  ULOP3.LUT UR15, UR15, UR45, URZ, 0xc0, !UPT ;  /* 0x0000002d0f0f7292 */ /* 0x000fe4000f8ec03f */
[----:B------:R-:W-:Y:S02]  /*47b0*/  UIADD3 UR5, -UR4, URZ, URZ ;  /* 0x0000003f04057290 */ /* 0x000fe4000fffe13f */
[----:B------:R-:W-:Y:S02]  /*47c0*/  ULOP3.LUT UR9, UR9, UR42, URZ, 0xc0, !UPT ;  /* 0x0000002a09097292 */ /* 0x000fe4000f8ec03f */
[----:B------:R-:W-:-:S02]  /*47d0*/  UIMAD UR4, UR43, UR4, UR15 ;  /* 0x000000042b0472a4 */ /* 0x000fc4000f8e020f */
[----:B------:R-:W-:Y:S02]  /*47e0*/  @UP0 UIMAD UR19, UR22, UR18, UR17 ;  /* 0x00000012161302a4 */ /* 0x000fe4000f8e0211 */
[----:B------:R-:W-:Y:S01]  /*47f0*/  UIMAD UR14, UR5, UR21, UR14 ;  /* 0x00000015050e72a4 */ /* 0x000fe2000f8e020e */
[----:B------:R-:W-:Y:S02]  /*4800*/  ULDC UR6, c[0x0][0x600] ;  /* 0x0001800000067ab9 */ /* 0x000fe40000000800 */
[----:B------:R-:W-:Y:S01]  /*4810*/  ULDC UR5, c[0x0][0x610] ;  /* 0x0001840000057ab9 */ /* 0x000fe20000000800 */
[----:B------:R-:W-:Y:S02]  /*4820*/  UIMAD UR14, UR14, UR6, UR9 ;  /* 0x000000060e0e72a4 */ /* 0x000fe4000f8e0209 */
[----:B------:R-:W-:-:S04]  /*4830*/  UIMAD UR4, UR4, UR5, UR19 ;  /* 0x00000005040472a4 */ /* 0x000fc8000f8e0213 */
[----:B------:R-:W-:Y:S02]  /*4840*/  USEL UR5, UR14, UR4, !UP0 ;  /* 0x000000040e057287 */ /* 0x000fe4000c000000 */
[----:B------:R-:W-:-:S04]  /*4850*/  USEL UR4, UR4, UR14, !UP0 ;  /* 0x0000000e04047287 */ /* 0x000fc8000c000000 */
[----:B------:R-:W-:Y:S02]  /*4860*/  IMAD.U32 R2, RZ, RZ, UR5 ;  /* 0x00000005ff027e24 */ /* 0x000fe4000f8e00ff */
[----:B------:R-:W-:-:S07]  /*4870*/  IMAD.U32 R18, RZ, RZ, UR4 ;  /* 0x00000004ff127e24 */ /* 0x000fce000f8e00ff */
.L_x_79:
[----:B------:R-:W-:Y:S01]  /*4880*/  UIADD3 UR44, UR49, UR44, URZ ;  /* 0x0000002c312c7290 */ /* 0x000fe2000fffe03f */
[----:B------:R-:W-:Y:S02]  /*4890*/  LOP3.LUT P0, RZ, R0, 0xff, RZ, 0xc0, !PT ;  /* 0x000000ff00ff7812 */ /* 0x000fe4000780c0ff */
[----:B------:R-:W-:Y:S01]  /*48a0*/  LOP3.LUT R58, R58, 0x1, RZ, 0x3c, !PT ;  /* 0x000000013a3a7812 */ /* 0x000fe200078e3cff */
[----:B------:R-:W-:Y:S02]  /*48b0*/  USHF.R.U32.HI UR4, URZ, 0x6, UR44 ;  /* 0x000000063f047899 */ /* 0x000fe4000801162c */
[----:B------:R-:W-:Y:S02]  /*48c0*/  UISETP.GT.U32.AND UP0, UPT, UR44, 0x3f, UPT ;  /* 0x0000003f2c00788c */ /* 0x000fe4000bf04070 */
[----:B------:R-:W-:Y:S02]  /*48d0*/  ULOP3.LUT UR4, UR4, 0x1, URZ, 0xc0, !UPT ;  /* 0x0000000104047892 */ /* 0x000fe4000f8ec03f */
[----:B------:R-:W-:-:S02]  /*48e0*/  UISETP.LT.U32.AND UP0, UPT, UR49, 0x40, UP0 ;  /* 0x000000403100788c */ /* 0x000fc40008701070 */
[----:B------:R-:W-:Y:S02]  /*48f0*/  UISETP.NE.U32.AND UP1, UPT, UR4, 0x1, UPT ;  /* 0x000000010400788c */ /* 0x000fe4000bf25070 */
[----:B------:R-:W-:Y:S02]  /*4900*/  USEL UR5, URZ, 0x1, !UP0 ;  /* 0x000000013f057887 */ /* 0x000fe4000c000000 */
[----:B------:R-:W-:Y:S02]  /*4910*/  UISETP.GT.U32.AND UP1, UPT, UR49, 0x3f, !UP1 ;  /* 0x0000003f3100788c */ /* 0x000fe4000cf24070 */
[----:B------:R-:W-:Y:S02]  /*4920*/  ULOP3.LUT UR44, UR44, 0x3f, URZ, 0xc0, !UPT ;  /* 0x0000003f2c2c7892 */ /* 0x000fe4000f8ec03f */
[----:B------:R-:W-:-:S04]  /*4930*/  USEL UR4, URZ, 0x1, !UP1 ;  /* 0x000000013f047887 */ /* 0x000fc8000c800000 */
[----:B------:R-:W-:Y:S01]  /*4940*/  ULOP3.LUT UR46, UR4, UR46, UR5, 0x96, !UPT ;  /* 0x0000002e042e7292 */ /* 0x000fe2000f8e9605 */
[----:B------:R-:W-:Y:S11]  /*4950*/  @P0 BRA `(.L_x_82) ;  /* 0xffffffd4003c0947 */ /* 0x000ff6000383ffff */
[----:B------:R-:W-:Y:S05]  /*4960*/  EXIT ;  /* 0x000000000000794d */ /* 0x000fea0003800000 */
.L_x_13:
[----:B------:R-:W-:-:S08]  /*4970*/  ISETP.NE.AND P0, PT, RZ, UR8, PT ;  /* 0x00000008ff007c0c */ /* 0x000fd0000bf05270 */
[----:B-----5:R-:W0:-:S00]  /*4980*/  USETMAXREG.DEALLOC.CTAPOOL 0x28 ;  /* 0x00000028000079c8 */ /* 0x020e0000080e0500 */
[----:B------:R-:W-:Y:S05]  /*4990*/  @P0 EXIT ;  /* 0x000000000000094d */ /* 0x000fea0003800000 */
[----:B0-----:R-:W-:Y:S01]  /*49a0*/  LOP3.LUT P0, RZ, R0, 0xff, RZ, 0xc0, !PT ;  /* 0x000000ff00ff7812 */ /* 0x001fe2000780c0ff */
[----:B------:R-:W-:Y:S02]  /*49b0*/  IMAD.MOV.U32 R0, RZ, RZ, 0x1 ;  /* 0x00000001ff007424 */ /* 0x000fe400078e00ff */
[----:B------:R-:W-:-:S10]  /*49c0*/  IMAD.MOV.U32 R8, RZ, RZ, RZ ;  /* 0x000000ffff087224 */ /* 0x000fd400078e00ff */
[----:B------:R-:W-:Y:S05]  /*49d0*/  @!P0 BRA `(.L_x_83) ;  /* 0x0000000c00148947 */ /* 0x000fea0003800000 */
[----:B------:R-:W-:Y:S01]  /*49e0*/  LOP3.LUT P0, RZ, R4, 0x1f, RZ, 0xc0, !PT ;  /* 0x0000001f04ff7812 */ /* 0x000fe2000780c0ff */
[----:B------:R-:W-:Y:S01]  /*49f0*/  ULDC UR5, c[0x0][0x658] ;  /* 0x0001960000057ab9 */ /* 0x000fe20000000800 */
[----:B------:R-:W-:Y:S01]  /*4a00*/  UMOV UR6, 0xffffffff ;  /* 0xffffffff00067882 */ /* 0x000fe20000000000 */
[----:B------:R-:W-:Y:S01]  /*4a10*/  BSSY B0, `(.L_x_83) ;  /* 0x00000c1000007945 */ /* 0x000fe20003800000 */
[----:B------:R-:W-:Y:S01]  /*4a20*/  USHF.L.U32 UR6, UR6, UR5, URZ ;  /* 0x0000000506067299 */ /* 0x000fe2000800063f */
[C---:B------:R-:W-:Y:S01]  /*4a30*/  ISETP.NE.AND P3, PT, R3.reuse, RZ, PT ;  /* 0x000000ff0300720c */ /* 0x040fe20003f65270 */
[----:B------:R-:W-:Y:S01]  /*4a40*/  IMAD.MOV.U32 R9, RZ, RZ, 0x1 ;  /* 0x00000001ff097424 */ /* 0x000fe200078e00ff */
[----:B------:R-:W-:Y:S01]  /*4a50*/  ISETP.NE.OR P0, PT, R3, RZ, !P0 ;  /* 0x000000ff0300720c */ /* 0x000fe20004705670 */
[----:B------:R-:W-:Y:S01]  /*4a60*/  IMAD.MOV.U32 R0, RZ, RZ, 0x1 ;  /* 0x00000001ff007424 */ /* 0x000fe200078e00ff */
[----:B------:R-:W-:Y:S01]  /*4a70*/  ULDC UR4, c[0x0][0x600] ;  /* 0x0001800000047ab9 */ /* 0x000fe20000000800 */
[----:B------:R-:W-:Y:S01]  /*4a80*/  IMAD.MOV.U32 R8, RZ, RZ, RZ ;  /* 0x000000ffff087224 */ /* 0x000fe200078e00ff */
[----:B------:R-:W-:Y:S01]  /*4a90*/  UMOV UR7, 0x1 ;  /* 0x0000000100077882 */ /* 0x000fe20000000000 */
[----:B------:R-:W-:-:S02]  /*4aa0*/  UIADD3 UR19, UR39, 0x1, URZ ;  /* 0x0000000127137890 */ /* 0x000fc4000fffe03f */
[----:B------:R-:W-:Y:S02]  /*4ab0*/  ULOP3.LUT UR22, UR36, 0x2, URZ, 0xfc, !UPT ;  /* 0x0000000224167892 */ /* 0x000fe4000f8efc3f */
[----:B------:R-:W-:Y:S02]  /*4ac0*/  UIADD3 UR4, UR4, -0x1, URZ ;  /* 0xffffffff04047890 */ /* 0x000fe4000fffe03f */
[----:B------:R-:W-:Y:S02]  /*4ad0*/  USHF.L.U32 UR5, UR7, UR5, URZ ;  /* 0x0000000507057299 */ /* 0x000fe4000800063f */
[----:B------:R-:W-:Y:S01]  /*4ae0*/  ULOP3.LUT UR6, URZ, UR6, URZ, 0x33, !UPT ;  /* 0x000000063f067292 */ /* 0x000fe2000f8e333f */
[----:B------:R-:W-:-:S11]  /*4af0*/  ULDC.64 UR20, c[0x0][0x198] ;  /* 0x0000660000147ab9 */ /* 0x000fd60000000a00 */
.L_x_95:
[----:B------:R-:W-:-:S03]  /*4b00*/  UMOV UR7, 0xffffffff ;  /* 0xffffffff00077882 */ /* 0x000fc60000000000 */
[----:B------:R-:W-:Y:S05]  /*4b10*/  BRA.DIV UR7, `(.L_x_84) ;  /* 0x00000032074c7947 */ /* 0x000fea000b800000 */
[----:B------:R-:W-:-:S13]  /*4b20*/  ELECT P6, URZ, PT ;  /* 0x00000000003f782f */ /* 0x000fda00038c0000 */
.L_x_168:
[----:B------:R-:W0:Y:S01]  /*4b30*/  LDC R3, c[0x0][0x28c] ;  /* 0x0000a300ff037b82 */ /* 0x000e220000000800 */
[----:B------:R-:W-:Y:S01]  /*4b40*/  BSSY B1, `(.L_x_85) ;  /* 0x0000038000017945 */ /* 0x000fe20003800000 */
[----:B0-----:R-:W-:-:S13]  /*4b50*/  ISETP.LT.OR P6, PT, R3, 0x1, !P6 ;  /* 0x000000010300780c */ /* 0x001fda00077c1670 */
[----:B------:R-:W-:Y:S05]  /*4b60*/  @P6 BRA `(.L_x_86) ;  /* 0x0000000000d46947 */ /* 0x000fea0003800000 */
[----:B------:R-:W-:Y:S02]  /*4b70*/  IMAD R6, R2, 0x30, RZ ;  /* 0x0000003002067824 */ /* 0x000fe400078e02ff */
[----:B------:R-:W-:Y:S02]  /*4b80*/  IMAD.SHL.U32 R18, R18, 0x40, RZ ;  /* 0x0000004012127824 */ /* 0x000fe400078e00ff */
[----:B------:R-:W-:Y:S02]  /*4b90*/  IMAD.MOV.U32 R11, RZ, RZ, RZ ;  /* 0x000000ffff0b7224 */ /* 0x000fe400078e00ff */
[----:B------:R-:W-:Y:S02]  /*4ba0*/  IMAD.U32 R12, RZ, RZ, UR19 ;  /* 0x00000013ff0c7e24 */ /* 0x000fe4000f8e00ff */
[----:B------:R-:W-:Y:S02]  /*4bb0*/  IMAD.MOV.U32 R2, RZ, RZ, R0 ;  /* 0x000000ffff027224 */ /* 0x000fe400078e0000 */
[----:B------:R-:W-:-:S07]  /*4bc0*/  IMAD.MOV.U32 R3, RZ, RZ, R8 ;  /* 0x000000ffff037224 */ /* 0x000fce00078e0008 */
.L_x_90:
[----:B------:R-:W0:Y:S01]  /*4bd0*/  S2R R5, SR_CgaCtaId ;  /* 0x0000000000057919 */ /* 0x000e220000008800 */
[----:B------:R-:W-:-:S04]  /*4be0*/  MOV R4, 0x400 ;  /* 0x0000040000047802 */ /* 0x000fc80000000f00 */
[----:B0-----:R-:W-:Y:S02]  /*4bf0*/  LEA R10, R5, R4, 0x18 ;  /* 0x00000004050a7211 */ /* 0x001fe400078ec0ff */
[----:B------:R-:W-:Y:S01]  /*4c00*/  SHF.L.U32 R4, R2, 0x1f, RZ ;  /* 0x0000001f02047819 */ /* 0x000fe200000006ff */
[----:B------:R-:W0:Y:S02]  /*4c10*/  @!P3 LDC R5, c[0x0][0x500] ;  /* 0x00014000ff05bb82 */ /* 0x000e240000000800 */
[----:B------:R-:W-:-:S04]  /*4c20*/  IMAD R7, R3, 0x8, R10 ;  /* 0x0000000803077824 */ /* 0x000fc800078e020a */
[----:B------:R-:W1:Y:S02]  /*4c30*/  SYNCS.PHASECHK.TRANS64.TRYWAIT P1, [R7+URZ+0x200], R4 ;  /* 0x00020004070075a7 */ /* 0x000e64000802017f */
[----:B-1----:R-:W-:Y:S05]  /*4c40*/  @!P1 BRA `(.L_x_87) ;  /* 0x0000003000209947 */ /* 0x002fea0003800000 */
.L_x_169:
[----:B------:R-:W-:Y:S01]  /*4c50*/  UPRMT UR7, UR22, 0x9910, URZ ;  /* 0x0000991016077896 */ /* 0x000fe2000800003f */
[----:B0-----:R0:W-:Y:S03]  /*4c60*/  @!P3 SYNCS.ARRIVE.TRANS64 RZ, [R7+URZ], R5 ;  /* 0x0000000507ffb9a7 */ /* 0x0011e6000800003f */
[----:B------:R-:W-:-:S06]  /*4c70*/  UISETP.NE.AND UP0, UPT, UR7, 0x2, UPT ;  /* 0x000000020700788c */ /* 0x000fcc000bf05270 */
[----:B------:R-:W-:-:S13]  /*4c80*/  PLOP3.LUT P1, PT, PT, PT, UP0, 0x80, 0x0 ;  /* 0x000000000000781c */ /* 0x000fda0003f2f008 */
[----:B0-----:R-:W-:Y:S05]  /*4c90*/  @P1 BRA `(.L_x_88) ;  /* 0x0000000000041947 */ /* 0x001fea0003800000 */
[----:B------:R-:W-:Y:S01]  /*4ca0*/  BPT.TRAP 0x1 ;  /* 0x000000040000795c */ /* 0x000fe20000300000 */
.L_x_88:
[----:B------:R-:W-:Y:S05]  /*4cb0*/  @P0 BRA `(.L_x_89) ;  /* 0x0000000000040947 */ /* 0x000fea0003800000 */
[----:B------:R-:W-:Y:S01]  /*4cc0*/  BPT.TRAP 0x1 ;  /* 0x000000040000795c */ /* 0x000fe20000300000 */
.L_x_89:
[--C-:B-1----:R-:W-:Y:S01]  /*4cd0*/  IMAD R4, R3, 0x800, R10.reuse ;  /* 0x0000080003047824 */ /* 0x102fe200078e020a */
[----:B------:R-:W-:Y:S01]  /*4ce0*/  R2UR UR9, R7 ;  /* 0x00000000070972ca */ /* 0x000fe200000e0000 */
[C---:B------:R-:W-:Y:S01]  /*4cf0*/  IMAD R10, R3.reuse, 0x600, R10 ;  /* 0x00000600030a7824 */ /* 0x040fe200078e020a */
[----:B------:R-:W-:Y:S01]  /*4d00*/  UIADD3 UR14, UP0, UR20, 0xf0, URZ ;  /* 0x000000f0140e7890 */ /* 0x000fe2000ff1e03f */
[----:B------:R-:W-:Y:S01]  /*4d10*/  VIADD R12, R12, 0xffffffff ;  /* 0xffffffff0c0c7836 */ /* 0x000fe20000000000 */
[----:B------:R-:W-:Y:S01]  /*4d20*/  R2UR UR7, R4 ;  /* 0x00000000040772ca */ /* 0x000fe200000e0000 */
[----:B------:R-:W-:Y:S01]  /*4d30*/  UIADD3 UR24, UP1, UR20, 0x1f0, URZ ;  /* 0x000001f014187890 */ /* 0x000fe2000ff3e03f */
[----:B------:R-:W-:Y:S01]  /*4d40*/  R2UR UR8, R10 ;  /* 0x000000000a0872ca */ /* 0x000fe200000e0000 */
[----:B------:R-:W-:Y:S01]  /*4d50*/  UIADD3.X UR15, URZ, UR21, URZ, UP0, !UPT ;  /* 0x000000153f0f7290 */ /* 0x000fe200087fe43f */
[----:B------:R-:W-:Y:S01]  /*4d60*/  R2UR UR11, R18 ;  /* 0x00000000120b72ca */ /* 0x000fe200000e0000 */
[----:B------:R-:W-:Y:S01]  /*4d70*/  VIADD R3, R3, 0x1 ;  /* 0x0000000103037836 */ /* 0x000fe20000000000 */
[----:B------:R-:W-:Y:S01]  /*4d80*/  R2UR UR10, R11 ;  /* 0x000000000b0a72ca */ /* 0x000fe200000e0000 */
[----:B------:R-:W-:Y:S01]  /*4d90*/  UIADD3.X UR25, URZ, UR21, URZ, UP1, !UPT ;  /* 0x000000153f197290 */ /* 0x000fe20008ffe43f */
[----:B------:R-:W-:Y:S01]  /*4da0*/  R2UR UR12, R19 ;  /* 0x00000000130c72ca */ /* 0x000fe200000e0000 */
[----:B------:R-:W-:Y:S01]  /*4db0*/  UMOV UR16, 0x0 ;  /* 0x0000000000107882 */ /* 0x000fe20000000000 */
[----:B------:R-:W-:Y:S01]  /*4dc0*/  R2UR UR18, R6 ;  /* 0x00000000061272ca */ /* 0x000fe200000e0000 */
[----:B------:R-:W-:Y:S01]  /*4dd0*/  UMOV UR17, 0x10000000 ;  /* 0x1000000000117882 */ /* 0x000fe20000000000 */
[----:B------:R-:W-:Y:S01]  /*4de0*/  ISETP.GT.AND P2, PT, R12, 0x1, PT ;  /* 0x000000010c00780c */ /* 0x000fe20003f44270 */
[----:B------:R-:W-:Y:S01]  /*4df0*/  UIADD3 UR7, UR7, 0x500, URZ ;  /* 0x0000050007077890 */ /* 0x000fe2000fffe03f */
[----:B------:R-:W-:Y:S01]  /*4e00*/  ISETP.NE.AND P1, PT, R3, 0x40, PT ;  /* 0x000000400300780c */ /* 0x000fe20003f25270 */
[----:B------:R-:W-:Y:S01]  /*4e10*/  UIADD3 UR13, UR8, 0x20500, URZ ;  /* 0x00020500080d7890 */ /* 0x000fe2000fffe03f */
[----:B------:R-:W-:-:S02]  /*4e20*/  VIADD R11, R11, 0x10 ;  /* 0x000000100b0b7836 */ /* 0x000fc40000000000 */
[----:B------:R-:W-:Y:S02]  /*4e30*/  SEL R5, RZ, 0x1, P1 ;  /* 0x00000001ff057807 */ /* 0x000fe40000800000 */
[----:B------:R-:W-:Y:S01]  /*4e40*/  UMOV UR8, UR7 ;  /* 0x0000000700087c82 */ /* 0x000fe20008000000 */
[----:B------:R-:W-:Y:S01]  /*4e50*/  SEL R3, R3, RZ, P1 ;  /* 0x000000ff03037207 */ /* 0x000fe20000800000 */
[----:B------:R0:W-:Y:S01]  /*4e60*/  UTMALDG.3D [UR8], [UR14], desc[UR16] ;  /* 0x000010080e0075b4 */ /* 0x0001e20008011000 */
[----:B------:R-:W-:Y:S01]  /*4e70*/  LOP3.LUT R2, R2, R5, RZ, 0x3c, !PT ;  /* 0x0000000502027212 */ /* 0x000fe200078e3cff */
[----:B0-----:R-:W-:Y:S01]  /*4e80*/  UMOV UR8, UR13 ;  /* 0x0000000d00087c82 */ /* 0x001fe20008000000 */
[----:B------:R-:W-:Y:S02]  /*4e90*/  UMOV UR11, UR18 ;  /* 0x00000012000b7c82 */ /* 0x000fe40008000000 */
[----:B------:R0:W-:Y:S02]  /*4ea0*/  UTMALDG.3D [UR8], [UR24], desc[UR16] ;  /* 0x00001008180075b4 */ /* 0x0001e40008011000 */
[----:B0-----:R-:W-:Y:S05]  /*4eb0*/  @P2 BRA `(.L_x_90) ;  /* 0xfffffffc00442947 */ /* 0x001fea000383ffff */
.L_x_86:
[----:B------:R-:W-:Y:S05]  /*4ec0*/  BSYNC B1 ;  /* 0x0000000000017941 */ /* 0x000fea0003800000 */
.L_x_85:
[----:B------:R-:W-:Y:S01]  /*4ed0*/  LOP3.LUT P4, RZ, R9, 0xff, RZ, 0xc0, !PT ;  /* 0x000000ff09ff7812 */ /* 0x000fe2000788c0ff */
[----:B------:R-:W-:Y:S01]  /*4ee0*/  VIADD R8, R8, UR39 ;  /* 0x0000002708087c36 */ /* 0x000fe20008000000 */
[----:B------:R-:W-:Y:S01]  /*4ef0*/  ULDC.64 UR8, c[0x0][0x650] ;  /* 0x0001940000087ab9 */ /* 0x000fe20000000a00 */
[----:B------:R-:W-:Y:S01]  /*4f00*/  BSSY B1, `(.L_x_91) ;  /* 0x000006f000017945 */ /* 0x000fe20003800000 */
[----:B------:R-:W-:Y:S01]  /*4f10*/  IMAD.MOV.U32 R18, RZ, RZ, -0x1 ;  /* 0xffffffffff127424 */ /* 0x000fe200078e00ff */
[----:B------:R-:W-:Y:S01]  /*4f20*/  PRMT R9, RZ, 0x7610, R9 ;  /* 0x00007610ff097816 */ /* 0x000fe20000000009 */
[----:B------:R-:W-:Y:S01]  /*4f30*/  IMAD.MOV.U32 R19, RZ, RZ, -0x1 ;  /* 0xffffffffff137424 */ /* 0x000fe200078e00ff */
[C---:B------:R-:W-:Y:S02]  /*4f40*/  ISETP.GT.U32.AND P1, PT, R8.reuse, 0x3f, PT ;  /* 0x0000003f0800780c */ /* 0x040fe40003f24070 */
[----:B------:R-:W-:Y:S02]  /*4f50*/  SHF.R.U32.HI R2, RZ, 0x6, R8 ;  /* 0x00000006ff027819 */ /* 0x000fe40000011608 */
[----:B------:R-:W-:-:S02]  /*4f60*/  LOP3.LUT R8, R8, 0x3f, RZ, 0xc0, !PT ;  /* 0x0000003f08087812 */ /* 0x000fc400078ec0ff */
[----:B------:R-:W0:Y:S01]  /*4f70*/  @P4 S2R R4, SR_CgaCtaId ;  /* 0x0000000000044919 */ /* 0x000e220000008800 */
[----:B------:R-:W-:Y:S02]  /*4f80*/  @P4 MOV R3, 0x400 ;  /* 0x0000040000034802 */ /* 0x000fe40000000f00 */
[----:B------:R-:W-:-:S04]  /*4f90*/  LOP3.LUT R2, R2, 0x1, RZ, 0xc0, !PT ;  /* 0x0000000102027812 */ /* 0x000fc800078ec0ff */
[----:B------:R-:W-:Y:S02]  /*4fa0*/  ISETP.NE.U32.AND P2, PT, R2, 0x1, PT ;  /* 0x000000010200780c */ /* 0x000fe40003f45070 */
[----:B0-----:R-:W-:Y:S01]  /*4fb0*/  @P4 LEA R3, R4, R3, 0x18 ;  /* 0x0000000304034211 */ /* 0x001fe200078ec0ff */
[----:B------:R-:W-:-:S03]  /*4fc0*/  IMAD.U32 R4, RZ, RZ, UR39 ;  /* 0x00000027ff047e24 */ /* 0x000fc6000f8e00ff */
[----:B------:R0:W-:Y:S01]  /*4fd0*/  @P4 SYNCS.ARRIVE.TRANS64.A1T0 RZ, [R3+URZ+0x438], RZ ;  /* 0x000438ff03ff49a7 */ /* 0x0001e2000810003f */
[----:B------:R-:W-:Y:S02]  /*4fe0*/  IADD3 R16, P4, R16, UR54, RZ ;  /* 0x0000003610107c10 */ /* 0x000fe4000ff9e0ff */
[----:B------:R-:W-:Y:S02]  /*4ff0*/  ISETP.LT.U32.AND P1, PT, R4, 0x40, P1 ;  /* 0x000000400400780c */ /* 0x000fe40000f21070 */
[----:B------:R-:W-:Y:S02]  /*5000*/  IADD3.X R17, R17, UR37, RZ, P4, !PT ;  /* 0x0000002511117c10 */ /* 0x000fe4000a7fe4ff */
[----:B------:R-:W-:Y:S02]  /*5010*/  ISETP.GE.U32.AND P4, PT, R16, UR8, PT ;  /* 0x0000000810007c0c */ /* 0x000fe4000bf86070 */
[----:B0-----:R-:W-:Y:S02]  /*5020*/  SEL R3, RZ, 0x1, !P1 ;  /* 0x00000001ff037807 */ /* 0x001fe40004800000 */
[----:B------:R-:W-:-:S02]  /*5030*/  ISETP.GE.U32.AND.EX P1, PT, R17, UR9, PT, P4 ;  /* 0x0000000911007c0c */ /* 0x000fc4000bf26140 */
[----:B------:R-:W-:-:S04]  /*5040*/  ISETP.GT.U32.AND P2, PT, R4, 0x3f, !P2 ;  /* 0x0000003f0400780c */ /* 0x000fc80005744070 */
[----:B------:R-:W-:-:S04]  /*5050*/  SEL R2, RZ, 0x1, !P2 ;  /* 0x00000001ff027807 */ /* 0x000fc80005000000 */
[--C-:B------:R-:W-:Y:S01]  /*5060*/  LOP3.LUT R0, R2, R0, R3.reuse, 0x96, !PT ;  /* 0x0000000002007212 */ /* 0x100fe200078e9603 */
[----:B------:R-:W-:Y:S01]  /*5070*/  IMAD.MOV.U32 R2, RZ, RZ, -0x1 ;  /* 0xffffffffff027424 */ /* 0x000fe200078e00ff */
[----:B------:R-:W-:Y:S01]  /*5080*/  PRMT R3, RZ, 0x7610, R3 ;  /* 0x00007610ff037816 */ /* 0x000fe20000000003 */
[----:B------:R-:W-:Y:S06]  /*5090*/  @P1 BRA `(.L_x_92) ;  /* 0x0000000400541947 */ /* 0x000fec0003800000 */
[----:B------:R-:W0:Y:S01]  /*50a0*/  S2UR UR7, SR_CTAID.X ;  /* 0x00000000000779c3 */ /* 0x000e220000002500 */
[----:B------:R-:W-:Y:S01]  /*50b0*/  ULDC.64 UR8, c[0x0][0x628] ;  /* 0x00018a0000087ab9 */ /* 0x000fe20000000a00 */
[----:B------:R-:W-:Y:S01]  /*50c0*/  ULDC UR10, c[0x0][0x150] ;  /* 0x00005400000a7ab9 */ /* 0x000fe20000000800 */
[----:B------:R-:W-:Y:S01]  /*50d0*/  ISETP.NE.U32.AND P1, PT, RZ, UR8, PT ;  /* 0x00000008ff007c0c */ /* 0x000fe2000bf25070 */
[----:B------:R-:W-:Y:S01]  /*50e0*/  ULDC UR11, c[0x0][0x630] ;  /* 0x00018c00000b7ab9 */ /* 0x000fe20000000800 */
[----:B------:R-:W-:Y:S01]  /*50f0*/  ULDC UR13, c[0x0][0x154] ;  /* 0x00005500000d7ab9 */ /* 0x000fe20000000800 */
[----:B------:R-:W-:Y:S01]  /*5100*/  IMAD.MOV.U32 R2, RZ, RZ, R16 ;  /* 0x000000ffff027224 */ /* 0x000fe200078e0010 */
[----:B------:R-:W-:Y:S01]  /*5110*/  ISETP.NE.AND.EX P1, PT, RZ, UR9, PT, P1 ;  /* 0x00000009ff007c0c */ /* 0x000fe2000bf25310 */
[----:B------:R-:W1:Y:S01]  /*5120*/  S2UR UR12, SR_CTAID.Y ;  /* 0x00000000000c79c3 */ /* 0x000e620000002600 */
[----:B0-----:R-:W-:-:S05]  /*5130*/  I2FP.F32.U32 R3, UR7 ;  /* 0x0000000700037c45 */ /* 0x001fca0008201000 */
[----:B------:R-:W-:Y:S01]  /*5140*/  FMUL R10, R3, UR10 ;  /* 0x0000000a030a7c20 */ /* 0x000fe20008400000 */
[----:B------:R-:W-:-:S05]  /*5150*/  IMAD.MOV.U32 R3, RZ, RZ, R17 ;  /* 0x000000ffff037224 */ /* 0x000fca00078e0011 */
[----:B------:R-:W-:Y:S05]  /*5160*/  @!P1 BRA `(.L_x_93) ;  /* 0x0000000000289947 */ /* 0x000fea0003800000 */
[----:B------:R-:W-:Y:S02]  /*5170*/  ULDC UR10, c[0x0][0x634] ;  /* 0x00018d00000a7ab9 */ /* 0x000fe40000000800 */
[----:B------:R-:W-:-:S05]  /*5180*/  IADD3 R7, P1, R16, UR10, RZ ;  /* 0x0000000a10077c10 */ /* 0x000fca000ff3e0ff */
[----:B------:R-:W-:-:S04]  /*5190*/  IMAD.X R11, RZ, RZ, R17, P1 ;  /* 0x000000ffff0b7224 */ /* 0x000fc800008e0611 */
[----:B------:R-:W-:-:S04]  /*51a0*/  IMAD.WIDE.U32 R4, R11, UR8, RZ ;  /* 0x000000080b047c25 */ /* 0x000fc8000f8e00ff */
[----:B------:R-:W-:-:S04]  /*51b0*/  IMAD.WIDE.U32 R4, P1, R7, UR9, R4 ;  /* 0x0000000907047c25 */ /* 0x000fc8000f820004 */
[----:B------:R-:W-:-:S04]  /*51c0*/  IMAD.WIDE.U32 R6, R7, UR8, RZ ;  /* 0x0000000807067c25 */ /* 0x000fc8000f8e00ff */
[----:B------:R-:W-:Y:S01]  /*51d0*/  IMAD.X R3, RZ, RZ, RZ, P1 ;  /* 0x000000ffff037224 */ /* 0x000fe200008e06ff */
[----:B------:R-:W-:Y:S01]  /*51e0*/  IADD3 RZ, P1, R7, R4, RZ ;  /* 0x0000000407ff7210 */ /* 0x000fe20007f3e0ff */
[----:B------:R-:W-:-:S04]  /*51f0*/  IMAD.MOV.U32 R2, RZ, RZ, R5 ;  /* 0x000000ffff027224 */ /* 0x000fc800078e0005 */
[----:B------:R-:W-:-:S08]  /*5200*/  IMAD.WIDE.U32.X R2, R11, UR9, R2, P1 ;  /* 0x000000090b027c25 */ /* 0x000fd000088e0402 */
.L_x_93:
[--C-:B------:R-:W-:Y:S01]  /*5210*/  SHF.R.U64 R19, R2, UR11, R3.reuse ;  /* 0x0000000b02137c19 */ /* 0x100fe20008001203 */
[----:B------:R-:W0:Y:S01]  /*5220*/  F2I.U32.TRUNC.NTZ R10, R10 ;  /* 0x0000000a000a7305 */ /* 0x000e22000020f000 */
[----:B------:R-:W-:Y:S01]  /*5230*/  SHF.R.U32.HI R2, RZ, UR11, R3 ;  /* 0x0000000bff027c19 */ /* 0x000fe20008011603 */
[----:B------:R-:W-:Y:S01]  /*5240*/  ULDC.64 UR8, c[0x0][0x620] ;  /* 0x0001880000087ab9 */ /* 0x000fe20000000a00 */
[----:B------:R-:W-:Y:S01]  /*5250*/  IADD3 R5, P1, RZ, -R19, RZ ;  /* 0x80000013ff057210 */ /* 0x000fe20007f3e0ff */
[----:B------:R-:W-:Y:S01]  /*5260*/  ULDC.64 UR14, c[0x0][0x640] ;  /* 0x00019000000e7ab9 */ /* 0x000fe20000000a00 */
[----:B-1----:R-:W-:Y:S01]  /*5270*/  I2FP.F32.U32 R4, UR12 ;  /* 0x0000000c00047c45 */ /* 0x002fe20008201000 */
[----:B------:R-:W1:Y:S01]  /*5280*/  LDC R15, c[0x0][0x610] ;  /* 0x00018400ff0f7b82 */ /* 0x000e620000000800 */
[----:B------:R-:W-:Y:S01]  /*5290*/  ULDC UR11, c[0x0][0x658] ;  /* 0x00019600000b7ab9 */ /* 0x000fe20000000800 */
[----:B------:R-:W-:Y:S01]  /*52a0*/  IMAD.X R2, RZ, RZ, ~R2, P1 ;  /* 0x000000ffff027224 */ /* 0x000fe200008e0e02 */
[----:B------:R-:W-:Y:S01]  /*52b0*/  ISETP.NE.U32.AND P1, PT, RZ, UR14, PT ;  /* 0x0000000eff007c0c */ /* 0x000fe2000bf25070 */
[----:B------:R-:W-:Y:S01]  /*52c0*/  FMUL R6, R4, UR13 ;  /* 0x0000000d04067c20 */ /* 0x000fe20008400000 */
[----:B------:R-:W-:Y:S01]  /*52d0*/  ULDC UR13, c[0x0][0x648] ;  /* 0x00019200000d7ab9 */ /* 0x000fe20000000800 */
[----:B------:R-:W-:Y:S01]  /*52e0*/  IMAD R4, R2, UR8, RZ ;  /* 0x0000000802047c24 */ /* 0x000fe2000f8e02ff */
[----:B------:R-:W-:Y:S01]  /*52f0*/  ISETP.NE.AND.EX P1, PT, RZ, UR15, PT, P1 ;  /* 0x0000000fff007c0c */ /* 0x000fe2000bf25310 */
[C---:B------:R-:W-:Y:S01]  /*5300*/  IMAD.WIDE.U32 R2, R5.reuse, UR8, R16 ;  /* 0x0000000805027c25 */ /* 0x040fe2000f8e0010 */
[----:B0-----:R-:W-:Y:S01]  /*5310*/  R2UR UR8, R10 ;  /* 0x000000000a0872ca */ /* 0x001fe200000e0000 */
[----:B------:R-:W0:Y:S02]  /*5320*/  F2I.U32.TRUNC.NTZ R6, R6 ;  /* 0x0000000600067305 */ /* 0x000e24000020f000 */
[----:B------:R-:W-:Y:S01]  /*5330*/  IMAD R5, R5, UR9, R4 ;  /* 0x0000000905057c24 */ /* 0x000fe2000f8e0204 */
[----:B------:R-:W-:-:S03]  /*5340*/  ULDC UR9, c[0x0][0x618] ;  /* 0x0001860000097ab9 */ /* 0x000fc60000000800 */
[----:B------:R-:W-:-:S05]  /*5350*/  IMAD.IADD R3, R3, 0x1, R5 ;  /* 0x0000000103037824 */ /* 0x000fca00078e0205 */
[--C-:B------:R-:W-:Y:S02]  /*5360*/  SHF.R.U64 R10, R2, UR9, R3.reuse ;  /* 0x00000009020a7c19 */ /* 0x100fe40008001203 */
[----:B------:R-:W-:Y:S01]  /*5370*/  SHF.R.U32.HI R3, RZ, UR9, R3 ;  /* 0x00000009ff037c19 */ /* 0x000fe20008011603 */
[----:B------:R-:W-:Y:S01]  /*5380*/  ULDC UR9, c[0x0][0x608] ;  /* 0x0001820000097ab9 */ /* 0x000fe20000000800 */
[----:B0-----:R-:W-:Y:S02]  /*5390*/  R2UR UR10, R6 ;  /* 0x00000000060a72ca */ /* 0x001fe400000e0000 */
[--C-:B------:R-:W-:Y:S02]  /*53a0*/  SHF.R.U64 R12, R10, UR9, R3.reuse ;  /* 0x000000090a0c7c19 */ /* 0x100fe40008001203 */
[----:B------:R-:W-:Y:S01]  /*53b0*/  SHF.R.U32.HI R3, RZ, UR9, R3 ;  /* 0x00000009ff037c19 */ /* 0x000fe20008011603 */
[----:B------:R-:W-:-:S03]  /*53c0*/  UIADD3 UR9, -UR8, URZ, URZ ;  /* 0x0000003f08097290 */ /* 0x000fc6000fffe13f */
[--C-:B------:R-:W-:Y:S01]  /*53d0*/  SHF.R.U64 R13, R12, UR11, R3.reuse ;  /* 0x0000000b0c0d7c19 */ /* 0x100fe20008001203 */
[----:B------:R-:W-:Y:S01]  /*53e0*/  ULDC UR8, c[0x0][0x144] ;  /* 0x0000510000087ab9 */ /* 0x000fe20000000800 */
[----:B------:R-:W-:-:S03]  /*53f0*/  SHF.R.U32.HI R3, RZ, UR11, R3 ;  /* 0x0000000bff037c19 */ /* 0x000fc60008011603 */
[----:B------:R-:W-:Y:S01]  /*5400*/  IMAD.MOV.U32 R2, RZ, RZ, R13 ;  /* 0x000000ffff027224 */ /* 0x000fe200078e000d */
[----:B------:R-:W-:Y:S06]  /*5410*/  @!P1 BRA `(.L_x_94) ;  /* 0x0000000000289947 */ /* 0x000fec0003800000 */
        /* <DEDUP_REMOVED lines=10> */
.L_x_94:
[----:B------:R-:W-:Y:S01]  /*54c0*/  UISETP.NE.AND UP0, UPT, UR38, URZ, UPT ;  /* 0x0000003f2600728c */ /* 0x000fe2000bf05270 */
[----:B------:R-:W-:Y:S01]  /*54d0*/  SHF.R.U64 R3, R2, UR13, R3 ;  /* 0x0000000d02037c19 */ /* 0x000fe20008001203 */
[----:B------:R-:W-:Y:S01]  /*54e0*/  UIADD3 UR10, -UR10, URZ, URZ ;  /* 0x0000003f0a0a7290 */ /* 0x000fe2000fffe13f */
[----:B------:R-:W-:Y:S01]  /*54f0*/  LOP3.LUT R2, R12, UR6, RZ, 0xc0, !PT ;  /* 0x000000060c027c12 */ /* 0x000fe2000f8ec0ff */
[----:B------:R-:W-:Y:S01]  /*5500*/  UIMAD UR7, UR8, UR9, UR7 ;  /* 0x00000009080772a4 */ /* 0x000fe2000f8e0207 */
[----:B------:R-:W-:Y:S01]  /*5510*/  LOP3.LUT R5, R10, UR4, RZ, 0xc0, !PT ;  /* 0x000000040a057c12 */ /* 0x000fe2000f8ec0ff */
[----:B------:R-:W-:Y:S01]  /*5520*/  IMAD.MOV R4, RZ, RZ, -R3 ;  /* 0x000000ffff047224 */ /* 0x000fe200078e0a03 */
[----:B------:R-:W-:Y:S01]  /*5530*/  ULDC UR8, c[0x0][0x148] ;  /* 0x0000520000087ab9 */ /* 0x000fe20000000800 */
[----:B------:R-:W-:Y:S01]  /*5540*/  IMAD R18, R3, UR5, R2 ;  /* 0x0000000503127c24 */ /* 0x000fe2000f8e0202 */
[----:B------:R-:W-:Y:S01]  /*5550*/  PLOP3.LUT P1, PT, PT, PT, UP0, 0x80, 0x0 ;  /* 0x000000000000781c */ /* 0x000fe20003f2f008 */
[----:B------:R-:W-:Y:S01]  /*5560*/  IMAD.MOV.U32 R3, RZ, RZ, 0x1 ;  /* 0x00000001ff037424 */ /* 0x000fe200078e00ff */
[----:B------:R-:W-:-:S03]  /*5570*/  @UP0 UIMAD UR7, UR8, UR10, UR12 ;  /* 0x0000000a080702a4 */ /* 0x000fc6000f8e020c */
[----:B------:R-:W-:Y:S02]  /*5580*/  ULDC UR8, c[0x0][0x638] ;  /* 0x00018e0000087ab9 */ /* 0x000fe40000000800 */
[----:B------:R-:W-:Y:S02]  /*5590*/  IMAD R2, R4, UR8, R13 ;  /* 0x0000000804027c24 */ /* 0x000fe4000f8e020d */
[----:B-1----:R-:W-:Y:S01]  /*55a0*/  IMAD R18, R18, R15, UR7 ;  /* 0x0000000712127e24 */ /* 0x002fe2000f8e020f */
[----:B------:R-:W-:Y:S02]  /*55b0*/  ULDC UR7, c[0x0][0x600] ;  /* 0x0001800000077ab9 */ /* 0x000fe40000000800 */
[----:B------:R-:W-:-:S05]  /*55c0*/  IMAD R5, R2, UR7, R5 ;  /* 0x0000000702057c24 */ /* 0x000fca000f8e0205 */
[----:B------:R-:W-:Y:S02]  /*55d0*/  SEL R2, R5, R18, !P1 ;  /* 0x0000001205027207 */ /* 0x000fe40004800000 */
[----:B------:R-:W-:-:S07]  /*55e0*/  SEL R18, R18, R5, !P1 ;  /* 0x0000000512127207 */ /* 0x000fce0004800000 */
.L_x_92:
[----:B------:R-:W-:Y:S05]  /*55f0*/  BSYNC B1 ;  /* 0x0000000000017941 */ /* 0x000fea0003800000 */
.L_x_91:
[----:B------:R-:W-:-:S13]  /*5600*/  LOP3.LUT P1, RZ, R3, 0xff, RZ, 0xc0, !PT ;  /* 0x000000ff03ff7812 */ /* 0x000fda000782c0ff */
[----:B------:R-:W-:Y:S05]  /*5610*/  @P1 BRA `(.L_x_95) ;  /* 0xfffffff400381947 */ /* 0x000fea000383ffff */
[----:B------:R-:W-:Y:S05]  /*5620*/  BSYNC B0 ;  /* 0x0000000000007941 */ /* 0x000fea0003800000 */
.L_x_83:
[----:B------:R-:W-:-:S03]  /*5630*/  UMOV UR7, 0xffffffff ;  /* 0xffffffff00077882 */ /* 0x000fc60000000000 */
[----:B------:R-:W-:Y:S05]  /*5640*/  BRA.DIV UR7, `(.L_x_96) ;  /* 0x0000002607b47947 */ /* 0x000fea000b800000 */
[----:B------:R-:W-:-:S13]  /*5650*/  ELECT P6, URZ, PT ;  /* 0x00000000003f782f */ /* 0x000fda00038c0000 */
.L_x_172:
[----:B------:R-:W-:Y:S04]  /*5660*/  BSSY B0, `(.L_x_97) ;  /* 0x0000248000007945 */ /* 0x000fe80003800000 */
[----:B------:R-:W-:Y:S05]  /*5670*/  @!P6 BRA `(.L_x_98) ;  /* 0x000000240018e947 */ /* 0x000fea0003800000 */
[----:B------:R-:W-:-:S04]  /*5680*/  ULOP3.LUT UR7, UR36, 0x2, URZ, 0xfc, !UPT ;  /* 0x0000000224077892 */ /* 0x000fc8000f8efc3f */
[----:B------:R-:W-:-:S06]  /*5690*/  UISETP.NE.AND UP0, UPT, UR7, 0x3, UPT ;  /* 0x000000030700788c */ /* 0x000fcc000bf05270 */
[----:B------:R-:W-:-:S13]  /*56a0*/  PLOP3.LUT P0, PT, PT, PT, UP0, 0x80, 0x0 ;  /* 0x000000000000781c */ /* 0x000fda0003f0f008 */
[----:B------:R-:W-:Y:S05]  /*56b0*/  @!P0 BRA `(.L_x_99) ;  /* 0x0000000000048947 */ /* 0x000fea0003800000 */
[----:B------:R-:W-:Y:S01]  /*56c0*/  BPT.TRAP 0x1 ;  /* 0x000000040000795c */ /* 0x000fe20000300000 */
.L_x_99:
[----:B------:R-:W0:Y:S01]  /*56d0*/  S2R R3, SR_CgaCtaId ;  /* 0x0000000000037919 */ /* 0x000e220000008800 */
[----:B------:R-:W-:-:S04]  /*56e0*/  MOV R2, 0x400 ;  /* 0x0000040000027802 */ /* 0x000fc80000000f00 */
[----:B0-----:R-:W-:Y:S02]  /*56f0*/  LEA R3, R3, R2, 0x18 ;  /* 0x0000000203037211 */ /* 0x001fe400078ec0ff */
[----:B------:R-:W-:-:S03]  /*5700*/  SHF.L.U32 R2, R0, 0x1f, RZ ;  /* 0x0000001f00027819 */ /* 0x000fc600000006ff */
[----:B------:R-:W-:-:S04]  /*5710*/  VIADD R3, R3, 0x200 ;  /* 0x0000020003037836 */ /* 0x000fc80000000000 */
[C---:B------:R-:W-:Y:S02]  /*5720*/  IMAD R7, R8.reuse, 0x8, R3 ;  /* 0x0000000808077824 */ /* 0x040fe400078e0203 */
[----:B------:R-:W-:Y:S02]  /*5730*/  VIADD R8, R8, 0x1 ;  /* 0x0000000108087836 */ /* 0x000fe40000000000 */
[----:B------:R-:W0:Y:S03]  /*5740*/  SYNCS.PHASECHK.TRANS64.TRYWAIT P0, [R7+URZ], R2 ;  /* 0x00000002070075a7 */ /* 0x000e26000800017f */
[----:B------:R-:W-:-:S04]  /*5750*/  ISETP.NE.AND P1, PT, R8, 0x40, PT ;  /* 0x000000400800780c */ /* 0x000fc80003f25270 */
[----:B------:R-:W-:Y:S02]  /*5760*/  SEL R5, RZ, 0x1, P1 ;  /* 0x00000001ff057807 */ /* 0x000fe40000800000 */
[----:B------:R-:W-:Y:S02]  /*5770*/  SEL R8, R8, RZ, P1 ;  /* 0x000000ff08087207 */ /* 0x000fe40000800000 */
[----:B------:R-:W-:-:S03]  /*5780*/  LOP3.LUT R5, R0, R5, RZ, 0x3c, !PT ;  /* 0x0000000500057212 */ /* 0x000fc600078e3cff */
[----:B------:R-:W-:Y:S01]  /*5790*/  IMAD R9, R8, 0x8, R3 ;  /* 0x0000000808097824 */ /* 0x000fe200078e0203 */
[----:B------:R-:W-:Y:S01]  /*57a0*/  SHF.L.U32 R4, R5, 0x1f, RZ ;  /* 0x0000001f05047819 */ /* 0x000fe200000006ff */
[----:B0-----:R-:W-:Y:S06]  /*57b0*/  @!P0 BRA `(.L_x_100) ;  /* 0x0000002400788947 */ /* 0x001fec0003800000 */
.L_x_173:
[----:B------:R-:W1:Y:S01]  /*57c0*/  SYNCS.PHASECHK.TRANS64.TRYWAIT P0, [R9+URZ], R4 ;  /* 0x00000004090075a7 */ /* 0x000e62000800017f */
[----:B------:R-:W-:-:S05]  /*57d0*/  VIADD R0, R8, 0x1 ;  /* 0x0000000108007836 */ /* 0x000fca0000000000 */
[----:B------:R-:W-:-:S04]  /*57e0*/  ISETP.NE.AND P1, PT, R0, 0x40, PT ;  /* 0x000000400000780c */ /* 0x000fc80003f25270 */
[----:B0-----:R-:W-:Y:S02]  /*57f0*/  SEL R2, RZ, 0x1, P1 ;  /* 0x00000001ff027807 */ /* 0x001fe40000800000 */
[----:B------:R-:W-:Y:S02]  /*5800*/  SEL R0, R0, RZ, P1 ;  /* 0x000000ff00007207 */ /* 0x000fe40000800000 */
[----:B------:R-:W-:-:S03]  /*5810*/  LOP3.LUT R7, R5, R2, RZ, 0x3c, !PT ;  /* 0x0000000205077212 */ /* 0x000fc600078e3cff */
[----:B------:R-:W-:Y:S01]  /*5820*/  IMAD R6, R0, 0x8, R3 ;  /* 0x0000000800067824 */ /* 0x000fe200078e0203 */
[----:B------:R-:W-:Y:S01]  /*5830*/  SHF.L.U32 R5, R7, 0x1f, RZ ;  /* 0x0000001f07057819 */ /* 0x000fe200000006ff */
[----:B-1----:R-:W-:Y:S06]  /*5840*/  @!P0 BRA `(.L_x_101) ;  /* 0x0000002400688947 */ /* 0x002fec0003800000 */
.L_x_174:
[----:B------:R-:W1:Y:S01]  /*5850*/  SYNCS.PHASECHK.TRANS64.TRYWAIT P0, [R6+URZ], R5 ;  /* 0x00000005060075a7 */ /* 0x000e62000800017f */
[----:B------:R-:W-:-:S05]  /*5860*/  VIADD R0, R0, 0x1 ;  /* 0x0000000100007836 */ /* 0x000fca0000000000 */
[----:B------:R-:W-:-:S04]  /*5870*/  ISETP.NE.AND P1, PT, R0, 0x40, PT ;  /* 0x000000400000780c */ /* 0x000fc80003f25270 */
[----:B------:R-:W-:Y:S02]  /*5880*/  SEL R2, RZ, 0x1, P1 ;  /* 0x00000001ff027807 */ /* 0x000fe40000800000 */
[----:B------:R-:W-:Y:S02]  /*5890*/  SEL R0, R0, RZ, P1 ;  /* 0x000000ff00007207 */ /* 0x000fe40000800000 */
[----:B------:R-:W-:-:S03]  /*58a0*/  LOP3.LUT R7, R7, R2, RZ, 0x3c, !PT ;  /* 0x0000000207077212 */ /* 0x000fc600078e3cff */
[----:B0-----:R-:W-:Y:S01]  /*58b0*/  IMAD R9, R0, 0x8, R3 ;  /* 0x0000000800097824 */ /* 0x001fe200078e0203 */
[----:B------:R-:W-:Y:S01]  /*58c0*/  SHF.L.U32 R4, R7, 0x1f, RZ ;  /* 0x0000001f07047819 */ /* 0x000fe200000006ff */
[----:B-1----:R-:W-:Y:S06]  /*58d0*/  @!P0 BRA `(.L_x_102) ;  /* 0x0000002400588947 */ /* 0x002fec0003800000 */
.L_x_175:
        /* <DEDUP_REMOVED lines=9> */
.L_x_176:
        /* <DEDUP_REMOVED lines=9> */
.L_x_177:
        /* <DEDUP_REMOVED lines=9> */
.L_x_178:
        /* <DEDUP_REMOVED lines=9> */
.L_x_179:
        /* <DEDUP_REMOVED lines=9> */
.L_x_180:
        /* <DEDUP_REMOVED lines=9> */
.L_x_181:
        /* <DEDUP_REMOVED lines=9> */
.L_x_182:
        /* <DEDUP_REMOVED lines=9> */
.L_x_183:
        /* <DEDUP_REMOVED lines=9> */
.L_x_184:
        /* <DEDUP_REMOVED lines=9> */
.L_x_185:
        /* <DEDUP_REMOVED lines=9> */
.L_x_186:
        /* <DEDUP_REMOVED lines=9> */
.L_x_187:
        /* <DEDUP_REMOVED lines=9> */
.L_x_188:
        /* <DEDUP_REMOVED lines=9> */
.L_x_189:
        /* <DEDUP_REMOVED lines=9> */
.L_x_190:
        /* <DEDUP_REMOVED lines=9> */
.L_x_191:
        /* <DEDUP_REMOVED lines=9> */
.L_x_192:
        /* <DEDUP_REMOVED lines=9> */
.L_x_193:
        /* <DEDUP_REMOVED lines=9> */
.L_x_194:
        /* <DEDUP_REMOVED lines=9> */
.L_x_195:
        /* <DEDUP_REMOVED lines=9> */
.L_x_196:
        /* <DEDUP_REMOVED lines=9> */
.L_x_197:
        /* <DEDUP_REMOVED lines=9> */
.L_x_198:
        /* <DEDUP_REMOVED lines=9> */
.L_x_199:
        /* <DEDUP_REMOVED lines=9> */
.L_x_200:
        /* <DEDUP_REMOVED lines=9> */
.L_x_201:
        /* <DEDUP_REMOVED lines=9> */
.L_x_202:
        /* <DEDUP_REMOVED lines=9> */
.L_x_203:
        /* <DEDUP_REMOVED lines=9> */
.L_x_204:
        /* <DEDUP_REMOVED lines=9> */
.L_x_205:
        /* <DEDUP_REMOVED lines=9> */
.L_x_206:
        /* <DEDUP_REMOVED lines=9> */
.L_x_207:
        /* <DEDUP_REMOVED lines=9> */
.L_x_208:
        /* <DEDUP_REMOVED lines=9> */
.L_x_209:
        /* <DEDUP_REMOVED lines=9> */
.L_x_210:
        /* <DEDUP_REMOVED lines=9> */
.L_x_211:
        /* <DEDUP_REMOVED lines=9> */
.L_x_212:
        /* <DEDUP_REMOVED lines=9> */
.L_x_213:
        /* <DEDUP_REMOVED lines=9> */
.L_x_214:
        /* <DEDUP_REMOVED lines=9> */
.L_x_215:
        /* <DEDUP_REMOVED lines=9> */
.L_x_216:
        /* <DEDUP_REMOVED lines=9> */
.L_x_217:
        /* <DEDUP_REMOVED lines=9> */
.L_x_218:
        /* <DEDUP_REMOVED lines=9> */
.L_x_219:
        /* <DEDUP_REMOVED lines=9> */
.L_x_220:
        /* <DEDUP_REMOVED lines=9> */
.L_x_221:
        /* <DEDUP_REMOVED lines=9> */
.L_x_222:
        /* <DEDUP_REMOVED lines=9> */
.L_x_223:
        /* <DEDUP_REMOVED lines=9> */
.L_x_224:
        /* <DEDUP_REMOVED lines=9> */
.L_x_225:
        /* <DEDUP_REMOVED lines=9> */
.L_x_226:
        /* <DEDUP_REMOVED lines=9> */
.L_x_227:
        /* <DEDUP_REMOVED lines=9> */
.L_x_228:
        /* <DEDUP_REMOVED lines=9> */
.L_x_229:
        /* <DEDUP_REMOVED lines=9> */
.L_x_230:
        /* <DEDUP_REMOVED lines=9> */
.L_x_231:
        /* <DEDUP_REMOVED lines=9> */
.L_x_232:
        /* <DEDUP_REMOVED lines=9> */
.L_x_233:
        /* <DEDUP_REMOVED lines=9> */
.L_x_234:
[----:B------:R-:W1:Y:S01]  /*7a10*/  SYNCS.PHASECHK.TRANS64.TRYWAIT P0, [R6+URZ], R5 ;  /* 0x00000005060075a7 */ /* 0x000e62000800017f */
[----:B------:R-:W-:-:S05]  /*7a20*/  VIADD R0, R0, 0x1 ;  /* 0x0000000100007836 */ /* 0x000fca0000000000 */
[----:B------:R-:W-:-:S04]  /*7a30*/  ISETP.NE.AND P1, PT, R0, 0x40, PT ;  /* 0x000000400000780c */ /* 0x000fc80003f25270 */
[----:B------:R-:W-:Y:S02]  /*7a40*/  SEL R2, RZ, 0x1, P1 ;  /* 0x00000001ff027807 */ /* 0x000fe40000800000 */
[----:B------:R-:W-:Y:S02]  /*7a50*/  SEL R0, R0, RZ, P1 ;  /* 0x000000ff00007207 */ /* 0x000fe40000800000 */
[----:B------:R-:W-:Y:S01]  /*7a60*/  LOP3.LUT R2, R7, R2, RZ, 0x3c, !PT ;  /* 0x0000000207027212 */ /* 0x000fe200078e3cff */
[----:B-1----:R-:W-:Y:S06]  /*7a70*/  @!P0 BRA `(.L_x_162) ;  /* 0x0000001400a08947 */ /* 0x002fec0003800000 */
.L_x_235:
[----:B------:R-:W-:Y:S01]  /*7a80*/  IMAD R3, R0, 0x8, R3 ;  /* 0x0000000800037824 */ /* 0x000fe200078e0203 */
[----:B------:R-:W-:-:S07]  /*7a90*/  SHF.L.U32 R0, R2, 0x1f, RZ ;  /* 0x0000001f02007819 */ /* 0x000fce00000006ff */
.L_x_163:
[----:B--2---:R2:W3:Y:S02]  /*7aa0*/  SYNCS.PHASECHK.TRANS64.TRYWAIT P0, [R3+URZ], R0 ;  /* 0x00000000030075a7 */ /* 0x0044e4000800017f */
[----:B---3--:R-:W-:Y:S05]  /*7ab0*/  @!P0 NANOSLEEP.SYNCS 0x989680 ;  /* 0x009896800000895d */ /* 0x008fea0003900000 */
[----:B------:R-:W3:Y:S02]  /*7ac0*/  @!P0 SYNCS.PHASECHK.TRANS64 P0, [R3+URZ], R0 ;  /* 0x00000000030085a7 */ /* 0x000ee4000800007f */
[----:B---3--:R-:W-:Y:S05]  /*7ad0*/  @!P0 BRA `(.L_x_163) ;  /* 0xfffffffc00f08947 */ /* 0x008fea000383ffff */
.L_x_98:
[----:B------:R-:W-:Y:S05]  /*7ae0*/  BSYNC B0 ;  /* 0x0000000000007941 */ /* 0x000fea0003800000 */
.L_x_97:
[----:B------:R-:W-:Y:S05]  /*7af0*/  EXIT ;  /* 0x000000000000794d */ /* 0x000fea0003800000 */
.L_x_15:
[----:B0-----:R0:W1:Y:S02]  /*7b00*/  SYNCS.PHASECHK.TRANS64.TRYWAIT P0, [R55+URZ+-0x8], R0 ;  /* 0xfffff800370075a7 */ /* 0x001064000800017f */
[----:B-1----:R-:W-:Y:S05]  /*7b10*/  @!P0 NANOSLEEP.SYNCS 0x989680 ;  /* 0x009896800000895d */ /* 0x002fea0003900000 */
[----:B------:R-:W1:Y:S02]  /*7b20*/  @!P0 SYNCS.PHASECHK.TRANS64 P0, [R55+URZ+-0x8], R0 ;  /* 0xfffff800370085a7 */ /* 0x000e64000800007f */
[----:B-1----:R-:W-:Y:S05]  /*7b30*/  @!P0 BRA `(.L_x_15) ;  /* 0xfffffffc00f08947 */ /* 0x002fea000383ffff */
[----:B------:R-:W-:Y:S05]  /*7b40*/  BRA `(.L_x_164) ;  /* 0xffffffa000cc7947 */ /* 0x000fea000383ffff */
.L_x_20:
[----:B-1----:R1:W2:Y:S02]  /*7b50*/  SYNCS.PHASECHK.TRANS64.TRYWAIT P1, [R3+URZ], R0 ;  /* 0x00000000030075a7 */ /* 0x0022a4000802017f */
[----:B--2---:R-:W-:Y:S05]  /*7b60*/  @!P1 NANOSLEEP.SYNCS 0x989680 ;  /* 0x009896800000995d */ /* 0x004fea0003900000 */
[----:B------:R-:W2:Y:S02]  /*7b70*/  @!P1 SYNCS.PHASECHK.TRANS64 P1, [R3+URZ], R0 ;  /* 0x00000000030095a7 */ /* 0x000ea4000802007f */
[----:B--2---:R-:W-:Y:S05]  /*7b80*/  @!P1 BRA `(.L_x_20) ;  /* 0xfffffffc00f09947 */ /* 0x004fea000383ffff */
[----:B------:R-:W-:Y:S05]  /*7b90*/  BRA `(.L_x_19) ;  /* 0xffffffa4003c7947 */ /* 0x000fea000383ffff */
.L_x_25:
[----:B-1----:R-:W-:-:S04]  /*7ba0*/  IMAD.U32 R4, RZ, RZ, UR4 ;  /* 0x00000004ff047e24 */ /* 0x002fc8000f8e00ff */
[----:B------:R1:W2:Y:S03]  /*7bb0*/  SYNCS.PHASECHK.TRANS64.TRYWAIT P1, [R4+URZ], R3 ;  /* 0x00000003040075a7 */ /* 0x0002a6000802017f */
[----:B--2---:R-:W-:Y:S05]  /*7bc0*/  @!P1 NANOSLEEP.SYNCS 0x989680 ;  /* 0x009896800000995d */ /* 0x004fea0003900000 */
[----:B------:R-:W2:Y:S02]  /*7bd0*/  @!P1 SYNCS.PHASECHK.TRANS64 P1, [R4+URZ], R3 ;  /* 0x00000003040095a7 */ /* 0x000ea4000802007f */
[----:B--2---:R-:W-:Y:S05]  /*7be0*/  @!P1 BRA `(.L_x_25) ;  /* 0xfffffffc00ec9947 */ /* 0x004fea000383ffff */
[----:B------:R-:W-:Y:S05]  /*7bf0*/  BRA `(.L_x_24) ;  /* 0xffffffa400c87947 */ /* 0x000fea000383ffff */
.L_x_31:
[----:B--2---:R2:W3:Y:S02]  /*7c00*/  SYNCS.PHASECHK.TRANS64.TRYWAIT P0, [R55+URZ+0x8], R0 ;  /* 0x00000800370075a7 */ /* 0x0044e4000800017f */
[----:B---3--:R-:W-:Y:S05]  /*7c10*/  @!P0 NANOSLEEP.SYNCS 0x989680 ;  /* 0x009896800000895d */ /* 0x008fea0003900000 */
[----:B------:R-:W3:Y:S02]  /*7c20*/  @!P0 SYNCS.PHASECHK.TRANS64 P0, [R55+URZ+0x8], R0 ;  /* 0x00000800370085a7 */ /* 0x000ee4000800007f */
[----:B---3--:R-:W-:Y:S05]  /*7c30*/  @!P0 BRA `(.L_x_31) ;  /* 0xfffffffc00f08947 */ /* 0x008fea000383ffff */
[----:B------:R-:W-:Y:S05]  /*7c40*/  BRA `(.L_x_165) ;  /* 0xffffffa800a47947 */ /* 0x000fea000383ffff */
.L_x_84:
[----:B------:R-:W-:Y:S01]  /*7c50*/  BSSY B1, `(.L_x_166) ;  /* 0x0000006000017945 */ /* 0x000fe20003800000 */
[----:B------:R-:W-:-:S07]  /*7c60*/  IMAD.MOV.U32 R15, RZ, RZ, -0x1 ;  /* 0xffffffffff0f7424 */ /* 0x000fce00078e00ff */
[----:B------:R-:W-:Y:S05]  /*7c70*/  WARPSYNC.COLLECTIVE R15, `(.L_x_167) ;  /* 0x000000000f0c7348 */ /* 0x000fea0003c00000 */
[----:B------:R-:W-:Y:S02]  /*7c80*/  ELECT P6, UR62, PT ;  /* 0x00000000003e782f */ /* 0x000fe400038c0000 */
[----:B------:R-:W-:Y:S01]  /*7c90*/  MOV R14, UR62 ;  /* 0x0000003e000e7c02 */ /* 0x000fe20008000f00 */
[----:B------:R-:W-:Y:S10]  /*7ca0*/  ENDCOLLECTIVE ;  /* 0x000000000000791b */ /* 0x000ff40003800000 */
.L_x_167:
[----:B------:R-:W-:Y:S05]  /*7cb0*/  BSYNC B1 ;  /* 0x0000000000017941 */ /* 0x000fea0003800000 */
.L_x_166:
[----:B------:R-:W-:Y:S05]  /*7cc0*/  BRA `(.L_x_168) ;  /* 0xffffffcc00987947 */ /* 0x000fea000383ffff */
.L_x_87:
[----:B-1----:R1:W2:Y:S02]  /*7cd0*/  SYNCS.PHASECHK.TRANS64.TRYWAIT P1, [R7+URZ+0x200], R4 ;  /* 0x00020004070075a7 */ /* 0x0022a4000802017f */
[----:B--2---:R-:W-:Y:S05]  /*7ce0*/  @!P1 NANOSLEEP.SYNCS 0x989680 ;  /* 0x009896800000995d */ /* 0x004fea0003900000 */
[----:B------:R-:W2:Y:S02]  /*7cf0*/  @!P1 SYNCS.PHASECHK.TRANS64 P1, [R7+URZ+0x200], R4 ;  /* 0x00020004070095a7 */ /* 0x000ea4000802007f */
[----:B--2---:R-:W-:Y:S05]  /*7d00*/  @!P1 BRA `(.L_x_87) ;  /* 0xfffffffc00f09947 */ /* 0x004fea000383ffff */
[----:B------:R-:W-:Y:S05]  /*7d10*/  BRA `(.L_x_169) ;  /* 0xffffffcc00cc7947 */ /* 0x000fea000383ffff */
.L_x_96:
[----:B------:R-:W-:Y:S01]  /*7d20*/  BSSY B0, `(.L_x_170) ;  /* 0x0000006000007945 */ /* 0x000fe20003800000 */
[----:B------:R-:W-:-:S07]  /*7d30*/  IMAD.MOV.U32 R15, RZ, RZ, -0x1 ;  /* 0xffffffffff0f7424 */ /* 0x000fce00078e00ff */
[----:B------:R-:W-:Y:S05]  /*7d40*/  WARPSYNC.COLLECTIVE R15, `(.L_x_171) ;  /* 0x000000000f0c7348 */ /* 0x000fea0003c00000 */
[----:B------:R-:W-:Y:S02]  /*7d50*/  ELECT P6, UR62, PT ;  /* 0x00000000003e782f */ /* 0x000fe400038c0000 */
[----:B------:R-:W-:Y:S01]  /*7d60*/  MOV R14, UR62 ;  /* 0x0000003e000e7c02 */ /* 0x000fe20008000f00 */
[----:B------:R-:W-:Y:S10]  /*7d70*/  ENDCOLLECTIVE ;  /* 0x000000000000791b */ /* 0x000ff40003800000 */
.L_x_171:
[----:B------:R-:W-:Y:S05]  /*7d80*/  BSYNC B0 ;  /* 0x0000000000007941 */ /* 0x000fea0003800000 */
.L_x_170:
[----:B------:R-:W-:Y:S05]  /*7d90*/  BRA `(.L_x_172) ;  /* 0xffffffd800307947 */ /* 0x000fea000383ffff */
.L_x_100:
[----:B0-----:R0:W1:Y:S02]  /*7da0*/  SYNCS.PHASECHK.TRANS64.TRYWAIT P0, [R7+URZ], R2 ;  /* 0x00000002070075a7 */ /* 0x001064000800017f */
[----:B-1----:R-:W-:Y:S05]  /*7db0*/  @!P0 NANOSLEEP.SYNCS 0x989680 ;  /* 0x009896800000895d */ /* 0x002fea0003900000 */
[----:B------:R-:W1:Y:S02]  /*7dc0*/  @!P0 SYNCS.PHASECHK.TRANS64 P0, [R7+URZ], R2 ;  /* 0x00000002070085a7 */ /* 0x000e64000800007f */
[----:B-1----:R-:W-:Y:S05]  /*7dd0*/  @!P0 BRA `(.L_x_100) ;  /* 0xfffffffc00f08947 */ /* 0x002fea000383ffff */
[----:B------:R-:W-:Y:S05]  /*7de0*/  BRA `(.L_x_173) ;  /* 0xffffffd800747947 */ /* 0x000fea000383ffff */
.L_x_101:
[----:B0-----:R0:W1:Y:S02]  /*7df0*/  SYNCS.PHASECHK.TRANS64.TRYWAIT P0, [R9+URZ], R4 ;  /* 0x00000004090075a7 */ /* 0x001064000800017f */
[----:B-1----:R-:W-:Y:S05]  /*7e00*/  @!P0 NANOSLEEP.SYNCS 0x989680 ;  /* 0x009896800000895d */ /* 0x002fea0003900000 */
[----:B------:R-:W1:Y:S02]  /*7e10*/  @!P0 SYNCS.PHASECHK.TRANS64 P0, [R9+URZ], R4 ;  /* 0x00000004090085a7 */ /* 0x000e64000800007f */
[----:B-1----:R-:W-:Y:S05]  /*7e20*/  @!P0 BRA `(.L_x_101) ;  /* 0xfffffffc00f08947 */ /* 0x002fea000383ffff */
[----:B------:R-:W-:Y:S05]  /*7e30*/  BRA `(.L_x_174) ;  /* 0xffffffd800847947 */ /* 0x000fea000383ffff */
.L_x_102:
[----:B0-----:R0:W1:Y:S02]  /*7e40*/  SYNCS.PHASECHK.TRANS64.TRYWAIT P0, [R6+URZ], R5 ;  /* 0x00000005060075a7 */ /* 0x001064000800017f */
[----:B-1----:R-:W-:Y:S05]  /*7e50*/  @!P0 NANOSLEEP.SYNCS 0x989680 ;  /* 0x009896800000895d */ /* 0x002fea0003900000 */
[----:B------:R-:W1:Y:S02]  /*7e60*/  @!P0 SYNCS.PHASECHK.TRANS64 P0, [R6+URZ], R5 ;  /* 0x00000005060085a7 */ /* 0x000e64000800007f */
[----:B-1----:R-:W-:Y:S05]  /*7e70*/  @!P0 BRA `(.L_x_102) ;  /* 0xfffffffc00f08947 */ /* 0x002fea000383ffff */
[----:B------:R-:W-:Y:S05]  /*7e80*/  BRA `(.L_x_175) ;  /* 0xffffffd800947947 */ /* 0x000fea000383ffff */
.L_x_103:
[----:B0-----:R0:W1:Y:S02]  /*7e90*/  SYNCS.PHASECHK.TRANS64.TRYWAIT P0, [R9+URZ], R4 ;  /* 0x00000004090075a7 */ /* 0x001064000800017f */
[----:B-1----:R-:W-:Y:S05]  /*7ea0*/  @!P0 NANOSLEEP.SYNCS 0x989680 ;  /* 0x009896800000895d */ /* 0x002fea0003900000 */
[----:B------:R-:W1:Y:S02]  /*7eb0*/  @!P0 SYNCS.PHASECHK.TRANS64 P0, [R9+URZ], R4 ;  /* 0x00000004090085a7 */ /* 0x000e64000800007f */
[----:B-1----:R-:W-:Y:S05]  /*7ec0*/  @!P0 BRA `(.L_x_103) ;  /* 0xfffffffc00f08947 */ /* 0x002fea000383ffff */
[----:B------:R-:W-:Y:S05]  /*7ed0*/  BRA `(.L_x_176) ;  /* 0xffffffd800a47947 */ /* 0x000fea000383ffff */
.L_x_104:
[----:B0-----:R0:W1:Y:S02]  /*7ee0*/  SYNCS.PHASECHK.TRANS64.TRYWAIT P0, [R6+URZ], R5 ;  /* 0x00000005060075a7 */ /* 0x001064000800017f */
[----:B-1----:R-:W-:Y:S05]  /*7ef0*/  @!P0 NANOSLEEP.SYNCS 0x989680 ;  /* 0x009896800000895d */ /* 0x002fea0003900000 */
[----:B------:R-:W1:Y:S02]  /*7f00*/  @!P0 SYNCS.PHASECHK.TRANS64 P0, [R6+URZ], R5 ;  /* 0x00000005060085a7 */ /* 0x000e64000800007f */
[----:B-1----:R-:W-:Y:S05]  /*7f10*/  @!P0 BRA `(.L_x_104) ;  /* 0xfffffffc00f08947 */ /* 0x002fea000383ffff */
[----:B------:R-:W-:Y:S05]  /*7f20*/  BRA `(.L_x_177) ;  /* 0xffffffd800b47947 */ /* 0x000fea000383ffff */
.L_x_105:
[----:B0-----:R0:W1:Y:S02]  /*7f30*/  SYNCS.PHASECHK.TRANS64.TRYWAIT P0, [R9+URZ], R4 ;  /* 0x00000004090075a7 */ /* 0x001064000800017f */
[----:B-1----:R-:W-:Y:S05]  /*7f40*/  @!P0 NANOSLEEP.SYNCS 0x989680 ;  /* 0x009896800000895d */ /* 0x002fea0003900000 */
[----:B------:R-:W1:Y:S02]  /*7f50*/  @!P0 SYNCS.PHASECHK.TRANS64 P0, [R9+URZ], R4 ;  /* 0x00000004090085a7 */ /* 0x000e64000800007f */
[----:B-1----:R-:W-:Y:S05]  /*7f60*/  @!P0 BRA `(.L_x_105) ;  /* 0xfffffffc00f08947 */ /* 0x002fea000383ffff */
[----:B------:R-:W-:Y:S05]  /*7f70*/  BRA `(.L_x_178) ;  /* 0xffffffd800c47947 */ /* 0x000fea000383ffff */
.L_x_106:
[----:B0-----:R0:W1:Y:S02]  /*7f80*/  SYNCS.PHASECHK.TRANS64.TRYWAIT P0, [R6+URZ], R5 ;  /* 0x00000005060075a7 */ /* 0x001064000800017f */
[----:B-1----:R-:W-:Y:S05]  /*7f90*/  @!P0 NANOSLEEP.SYNCS 0x989680 ;  /* 0x009896800000895d */ /* 0x002fea0003900000 */
[----:B------:R-:W1:Y:S02]  /*7fa0*/  @!P0 SYNCS.PHASECHK.TRANS64 P0, [R6+URZ], R5 ;  /* 0x00000005060085a7 */ /* 0x000e64000800007f */
[----:B-1----:R-:W-:Y:S05]  /*7fb0*/  @!P0 BRA `(.L_x_106) ;  /* 0xfffffffc00f08947 */ /* 0x002fea000383ffff */
[----:B------:R-:W-:Y:S05]  /*7fc0*/  BRA `(.L_x_179) ;  /* 0xffffffd800d47947 */ /* 0x000fea000383ffff */
.L_x_107:
[----:B0-----:R0:W1:Y:S02]  /*7fd0*/  SYNCS.PHASECHK.TRANS64.TRYWAIT P0, [R9+URZ], R4 ;  /* 0x00000004090075a7 */ /* 0x001064000800017f */
[----:B-1----:R-:W-:Y:S05]  /*7fe0*/  @!P0 NANOSLEEP.SYNCS 0x989680 ;  /* 0x009896800000895d */ /* 0x002fea0003900000 */
[----:B------:R-:W1:Y:S02]  /*7ff0*/  @!P0 SYNCS.PHASECHK.TRANS64 P0, [R9+URZ], R4 ;  /* 0x00000004090085a7 */ /* 0x000e64000800007f */
[----:B-1----:R-:W-:Y:S05]  /*8000*/  @!P0 BRA `(.L_x_107) ;  /* 0xfffffffc00f08947 */ /* 0x002fea000383ffff */
[----:B------:R-:W-:Y:S05]  /*8010*/  BRA `(.L_x_180) ;  /* 0xffffffd800e47947 */ /* 0x000fea000383ffff */
.L_x_108:
[----:B0-----:R0:W1:Y:S02]  /*8020*/  SYNCS.PHASECHK.TRANS64.TRYWAIT P0, [R6+URZ], R5 ;  /* 0x00000005060075a7 */ /* 0x001064000800017f */
[----:B-1----:R-:W-:Y:S05]  /*8030*/  @!P0 NANOSLEEP.SYNCS 0x989680 ;  /* 0x009896800000895d */ /* 0x002fea0003900000 */
[----:B------:R-:W1:Y:S02]  /*8040*/  @!P0 SYNCS.PHASECHK.TRANS64 P0, [R6+URZ], R5 ;  /* 0x00000005060085a7 */ /* 0x000e64000800007f */
[----:B-1----:R-:W-:Y:S05]  /*8050*/  @!P0 BRA `(.L_x_108) ;  /* 0xfffffffc00f08947 */ /* 0x002fea000383ffff */
[----:B------:R-:W-:Y:S05]  /*8060*/  BRA `(.L_x_181) ;  /* 0xffffffd800f47947 */ /* 0x000fea000383ffff */
.L_x_109:
[----:B0-----:R0:W1:Y:S02]  /*8070*/  SYNCS.PHASECHK.TRANS64.TRYWAIT P0, [R9+URZ], R4 ;  /* 0x00000004090075a7 */ /* 0x001064000800017f */
[----:B-1----:R-:W-:Y:S05]  /*8080*/  @!P0 NANOSLEEP.SYNCS 0x989680 ;  /* 0x009896800000895d */ /* 0x002fea0003900000 */
[----:B------:R-:W1:Y:S02]  /*8090*/  @!P0 SYNCS.PHASECHK.TRANS64 P0, [R9+URZ], R4 ;  /* 0x00000004090085a7 */ /* 0x000e64000800007f */
[----:B-1----:R-:W-:Y:S05]  /*80a0*/  @!P0 BRA `(.L_x_109) ;  /* 0xfffffffc00f08947 */ /* 0x002fea000383ffff */
[----:B------:R-:W-:Y:S05]  /*80b0*/  BRA `(.L_x_182) ;  /* 0xffffffdc00047947 */ /* 0x000fea000383ffff */
.L_x_110:
[----:B0-----:R0:W1:Y:S02]  /*80c0*/  SYNCS.PHASECHK.TRANS64.TRYWAIT P0, [R6+URZ], R5 ;  /* 0x00000005060075a7 */ /* 0x001064000800017f */
[----:B-1----:R-:W-:Y:S05]  /*80d0*/  @!P0 NANOSLEEP.SYNCS 0x989680 ;  /* 0x009896800000895d */ /* 0x002fea0003900000 */
[----:B------:R-:W1:Y:S02]  /*80e0*/  @!P0 SYNCS.PHASECHK.TRANS64 P0, [R6+URZ], R5 ;  /* 0x00000005060085a7 */ /* 0x000e64000800007f */
[----:B-1----:R-:W-:Y:S05]  /*80f0*/  @!P0 BRA `(.L_x_110) ;  /* 0xfffffffc00f08947 */ /* 0x002fea000383ffff */
[----:B------:R-:W-:Y:S05]  /*8100*/  BRA `(.L_x_183) ;  /* 0xffffffdc00147947 */ /* 0x000fea000383ffff */
.L_x_111:
[----:B0-----:R0:W1:Y:S02]  /*8110*/  SYNCS.PHASECHK.TRANS64.TRYWAIT P0, [R9+URZ], R4 ;  /* 0x00000004090075a7 */ /* 0x001064000800017f */
[----:B-1----:R-:W-:Y:S05]  /*8120*/  @!P0 NANOSLEEP.SYNCS 0x989680 ;  /* 0x009896800000895d */ /* 0x002fea0003900000 */
[----:B------:R-:W1:Y:S02]  /*8130*/  @!P0 SYNCS.PHASECHK.TRANS64 P0, [R9+URZ], R4 ;  /* 0x00000004090085a7 */ /* 0x000e64000800007f */
[----:B-1----:R-:W-:Y:S05]  /*8140*/  @!P0 BRA `(.L_x_111) ;  /* 0xfffffffc00f08947 */ /* 0x002fea000383ffff */
[----:B------:R-:W-:Y:S05]  /*8150*/  BRA `(.L_x_184) ;  /* 0xffffffdc00247947 */ /* 0x000fea000383ffff */
.L_x_112:
[----:B0-----:R0:W1:Y:S02]  /*8160*/  SYNCS.PHASECHK.TRANS64.TRYWAIT P0, [R6+URZ], R5 ;  /* 0x00000005060075a7 */ /* 0x001064000800017f */
[----:B-1----:R-:W-:Y:S05]  /*8170*/  @!P0 NANOSLEEP.SYNCS 0x989680 ;  /* 0x009896800000895d */ /* 0x002fea0003900000 */
[----:B------:R-:W1:Y:S02]  /*8180*/  @!P0 SYNCS.PHASECHK.TRANS64 P0, [R6+URZ], R5 ;  /* 0x00000005060085a7 */ /* 0x000e64000800007f */
[----:B-1----:R-:W-:Y:S05]  /*8190*/  @!P0 BRA `(.L_x_112) ;  /* 0xfffffffc00f08947 */ /* 0x002fea000383ffff */
[----:B------:R-:W-:Y:S05]  /*81a0*/  BRA `(.L_x_185) ;  /* 0xffffffdc00347947 */ /* 0x000fea000383ffff */
.L_x_113:
[----:B0-----:R0:W1:Y:S02]  /*81b0*/  SYNCS.PHASECHK.TRANS64.TRYWAIT P0, [R9+URZ], R4 ;  /* 0x00000004090075a7 */ /* 0x001064000800017f */
[----:B-1----:R-:W-:Y:S05]  /*81c0*/  @!P0 NANOSLEEP.SYNCS 0x989680 ;  /* 0x009896800000895d */ /* 0x002fea0003900000 */
[----:B------:R-:W1:Y:S02]  /*81d0*/  @!P0 SYNCS.PHASECHK.TRANS64 P0, [R9+URZ], R4 ;  /* 0x00000004090085a7 */ /* 0x000e64000800007f */
[----:B-1----:R-:W-:Y:S05]  /*81e0*/  @!P0 BRA `(.L_x_113) ;  /* 0xfffffffc00f08947 */ /* 0x002fea000383ffff */
[----:B------:R-:W-:Y:S05]  /*81f0*/  BRA `(.L_x_186) ;  /* 0xffffffdc00447947 */ /* 0x000fea000383ffff */
.L_x_114:
[----:B0-----:R0:W1:Y:S02]  /*8200*/  SYNCS.PHASECHK.TRANS64.TRYWAIT P0, [R6+URZ], R5 ;  /* 0x00000005060075a7 */ /* 0x001064000800017f */
[----:B-1----:R-:W-:Y:S05]  /*8210*/  @!P0 NANOSLEEP.SYNCS 0x989680 ;  /* 0x009896800000895d */ /* 0x002fea0003900000 */
[----:B------:R-:W1:Y:S02]  /*8220*/  @!P0 SYNCS.PHASECHK.TRANS64 P0, [R6+URZ], R5 ;  /* 0x00000005060085a7 */ /* 0x000e64000800007f */
[----:B-1----:R-:W-:Y:S05]  /*8230*/  @!P0 BRA `(.L_x_114) ;  /* 0xfffffffc00f08947 */ /* 0x002fea000383ffff */
[----:B------:R-:W-:Y:S05]  /*8240*/  BRA `(.L_x_187) ;  /* 0xffffffdc00547947 */ /* 0x000fea000383ffff */
.L_x_115:
[----:B0-----:R0:W1:Y:S02]  /*8250*/  SYNCS.PHASECHK.TRANS64.TRYWAIT P0, [R9+URZ], R4 ;  /* 0x00000004090075a7 */ /* 0x001064000800017f */
[----:B-1----:R-:W-:Y:S05]  /*8260*/  @!P0 NANOSLEEP.SYNCS 0x989680 ;  /* 0x009896800000895d */ /* 0x002fea0003900000 */
[----:B------:R-:W1:Y:S02]  /*8270*/  @!P0 SYNCS.PHASECHK.TRANS64 P0, [R9+URZ], R4 ;  /* 0x00000004090085a7 */ /* 0x000e64000800007f */
[----:B-1----:R-:W-:Y:S05]  /*8280*/  @!P0 BRA `(.L_x_115) ;  /* 0xfffffffc00f08947 */ /* 0x002fea000383ffff */
[----:B------:R-:W-:Y:S05]  /*8290*/  BRA `(.L_x_188) ;  /* 0xffffffdc00647947 */ /* 0x000fea000383ffff */
.L_x_116:
[----:B0-----:R0:W1:Y:S02]  /*82a0*/  SYNCS.PHASECHK.TRANS64.TRYWAIT P0, [R6+URZ], R5 ;  /* 0x00000005060075a7 */ /* 0x001064000800017f */
[----:B-1----:R-:W-:Y:S05]  /*82b0*/  @!P0 NANOSLEEP.SYNCS 0x989680 ;  /* 0x009896800000895d */ /* 0x002fea0003900000 */
[----:B------:R-:W1:Y:S02]  /*82c0*/  @!P0 SYNCS.PHASECHK.TRANS64 P0, [R6+URZ], R5 ;  /* 0x00000005060085a7 */ /* 0x000e64000800007f */
[----:B-1----:R-:W-:Y:S05]  /*82d0*/  @!P0 BRA `(.L_x_116) ;  /* 0xfffffffc00f08947 */ /* 0x002fea000383ffff */
[----:B------:R-:W-:Y:S05]  /*82e0*/  BRA `(.L_x_189) ;  /* 0xffffffdc00747947 */ /* 0x000fea000383ffff */
.L_x_117:
[----:B0-----:R0:W1:Y:S02]  /*82f0*/  SYNCS.PHASECHK.TRANS64.TRYWAIT P0, [R9+URZ], R4 ;  /* 0x00000004090075a7 */ /* 0x001064000800017f */
[----:B-1----:R-:W-:Y:S05]  /*8300*/  @!P0 NANOSLEEP.SYNCS 0x989680 ;  /* 0x009896800000895d */ /* 0x002fea0003900000 */
[----:B------:R-:W1:Y:S02]  /*8310*/  @!P0 SYNCS.PHASECHK.TRANS64 P0, [R9+URZ], R4 ;  /* 0x00000004090085a7 */ /* 0x000e64000800007f */
[----:B-1----:R-:W-:Y:S05]  /*8320*/  @!P0 BRA `(.L_x_117) ;  /* 0xfffffffc00f08947 */ /* 0x002fea000383ffff */
[----:B------:R-:W-:Y:S05]  /*8330*/  BRA `(.L_x_190) ;  /* 0xffffffdc00847947 */ /* 0x000fea000383ffff */
.L_x_118:
[----:B0-----:R0:W1:Y:S02]  /*8340*/  SYNCS.PHASECHK.TRANS64.TRYWAIT P0, [R6+URZ], R5 ;  /* 0x00000005060075a7 */ /* 0x001064000800017f */
[----:B-1----:R-:W-:Y:S05]  /*8350*/  @!P0 NANOSLEEP.SYNCS 0x989680 ;  /* 0x009896800000895d */ /* 0x002fea0003900000 */
[----:B------:R-:W1:Y:S02]  /*8360*/  @!P0 SYNCS.PHASECHK.TRANS64 P0, [R6+URZ], R5 ;  /* 0x00000005060085a7 */ /* 0x000e64000800007f */
[----:B-1----:R-:W-:Y:S05]  /*8370*/  @!P0 BRA `(.L_x_118) ;  /* 0xfffffffc00f08947 */ /* 0x002fea000383ffff */
[----:B------:R-:W-:Y:S05]  /*8380*/  BRA `(.L_x_191) ;  /* 0xffffffdc00947947 */ /* 0x000fea000383ffff */
.L_x_119:
[----:B0-----:R0:W1:Y:S02]  /*8390*/  SYNCS.PHASECHK.TRANS64.TRYWAIT P0, [R9+URZ], R4 ;  /* 0x00000004090075a7 */ /* 0x001064000800017f */
[----:B-1----:R-:W-:Y:S05]  /*83a0*/  @!P0 NANOSLEEP.SYNCS 0x989680 ;  /* 0x009896800000895d */ /* 0x002fea0003900000 */
[----:B------:R-:W1:Y:S02]  /*83b0*/  @!P0 SYNCS.PHASECHK.TRANS64 P0, [R9+URZ], R4 ;  /* 0x00000004090085a7 */ /* 0x000e64000800007f */
[----:B-1----:R-:W-:Y:S05]  /*83c0*/  @!P0 BRA `(.L_x_119) ;  /* 0xfffffffc00f08947 */ /* 0x002fea000383ffff */
[----:B------:R-:W-:Y:S05]  /*83d0*/  BRA `(.L_x_192) ;  /* 0xffffffdc00a47947 */ /* 0x000fea000383ffff */
.L_x_120:
[----:B0-----:R0:W1:Y:S02]  /*83e0*/  SYNCS.PHASECHK.TRANS64.TRYWAIT P0, [R6+URZ], R5 ;  /* 0x00000005060075a7 */ /* 0x001064000800017f */
[----:B-1----:R-:W-:Y:S05]  /*83f0*/  @!P0 NANOSLEEP.SYNCS 0x989680 ;  /* 0x009896800000895d */ /* 0x002fea0003900000 */
[----:B------:R-:W1:Y:S02]  /*8400*/  @!P0 SYNCS.PHASECHK.TRANS64 P0, [R6+URZ], R5 ;  /* 0x00000005060085a7 */ /* 0x000e64000800007f */
[----:B-1----:R-:W-:Y:S05]  /*8410*/  @!P0 BRA `(.L_x_120) ;  /* 0xfffffffc00f08947 */ /* 0x002fea000383ffff */
[----:B------:R-:W-:Y:S05]  /*8420*/  BRA `(.L_x_193) ;  /* 0xffffffdc00b47947 */ /* 0x000fea000383ffff */
.L_x_121:
[----:B0-----:R0:W1:Y:S02]  /*8430*/  SYNCS.PHASECHK.TRANS64.TRYWAIT P0, [R9+URZ], R4 ;  /* 0x00000004090075a7 */ /* 0x001064000800017f */
[----:B-1----:R-:W-:Y:S05]  /*8440*/  @!P0 NANOSLEEP.SYNCS 0x989680 ;  /* 0x009896800000895d */ /* 0x002fea0003900000 */
[----:B------:R-:W1:Y:S02]  /*8450*/  @!P0 SYNCS.PHASECHK.TRANS64 P0, [R9+URZ], R4 ;  /* 0x00000004090085a7 */ /* 0x000e64000800007f */
[----:B-1----:R-:W-:Y:S05]  /*8460*/  @!P0 BRA `(.L_x_121) ;  /* 0xfffffffc00f08947 */ /* 0x002fea000383ffff */
[----:B------:R-:W-:Y:S05]  /*8470*/  BRA `(.L_x_194) ;  /* 0xffffffdc00c47947 */ /* 0x000fea000383ffff */
.L_x_122:
[----:B0-----:R0:W1:Y:S02]  /*8480*/  SYNCS.PHASECHK.TRANS64.TRYWAIT P0, [R6+URZ], R5 ;  /* 0x00000005060075a7 */ /* 0x001064000800017f */
[----:B-1----:R-:W-:Y:S05]  /*8490*/  @!P0 NANOSLEEP.SYNCS 0x989680 ;  /* 0x009896800000895d */ /* 0x002fea0003900000 */
[----:B------:R-:W1:Y:S02]  /*84a0*/  @!P0 SYNCS.PHASECHK.TRANS64 P0, [R6+URZ], R5 ;  /* 0x00000005060085a7 */ /* 0x000e64000800007f */
[----:B-1----:R-:W-:Y:S05]  /*84b0*/  @!P0 BRA `(.L_x_122) ;  /* 0xfffffffc00f08947 */ /* 0x002fea000383ffff */
[----:B------:R-:W-:Y:S05]  /*84c0*/  BRA `(.L_x_195) ;  /* 0xffffffdc00d47947 */ /* 0x000fea000383ffff */
.L_x_123:
[----:B0-----:R0:W1:Y:S02]  /*84d0*/  SYNCS.PHASECHK.TRANS64.TRYWAIT P0, [R9+URZ], R4 ;  /* 0x00000004090075a7 */ /* 0x001064000800017f */
[----:B-1----:R-:W-:Y:S05]  /*84e0*/  @!P0 NANOSLEEP.SYNCS 0x989680 ;  /* 0x009896800000895d */ /* 0x002fea0003900000 */
[----:B------:R-:W1:Y:S02]  /*84f0*/  @!P0 SYNCS.PHASECHK.TRANS64 P0, [R9+URZ], R4 ;  /* 0x00000004090085a7 */ /* 0x000e64000800007f */
[----:B-1----:R-:W-:Y:S05]  /*8500*/  @!P0 BRA `(.L_x_123) ;  /* 0xfffffffc00f08947 */ /* 0x002fea000383ffff */
[----:B------:R-:W-:Y:S05]  /*8510*/  BRA `(.L_x_196) ;  /* 0xffffffdc00e47947 */ /* 0x000fea000383ffff */
.L_x_124:
[----:B0-----:R0:W1:Y:S02]  /*8520*/  SYNCS.PHASECHK.TRANS64.TRYWAIT P0, [R6+URZ], R5 ;  /* 0x00000005060075a7 */ /* 0x001064000800017f */
[----:B-1----:R-:W-:Y:S05]  /*8530*/  @!P0 NANOSLEEP.SYNCS 0x989680 ;  /* 0x009896800000895d */ /* 0x002fea0003900000 */
[----:B------:R-:W1:Y:S02]  /*8540*/  @!P0 SYNCS.PHASECHK.TRANS64 P0, [R6+URZ], R5 ;  /* 0x00000005060085a7 */ /* 0x000e64000800007f */
[----:B-1----:R-:W-:Y:S05]  /*8550*/  @!P0 BRA `(.L_x_124) ;  /* 0xfffffffc00f08947 */ /* 0x002fea000383ffff */
[----:B------:R-:W-:Y:S05]  /*8560*/  BRA `(.L_x_197) ;  /* 0xffffffdc00f47947 */ /* 0x000fea000383ffff */
.L_x_125:
[----:B0-----:R0:W1:Y:S02]  /*8570*/  SYNCS.PHASECHK.TRANS64.TRYWAIT P0, [R9+URZ], R4 ;  /* 0x00000004090075a7 */ /* 0x001064000800017f */
[----:B-1----:R-:W-:Y:S05]  /*8580*/  @!P0 NANOSLEEP.SYNCS 0x989680 ;  /* 0x009896800000895d */ /* 0x002fea0003900000 */
[----:B------:R-:W1:Y:S02]  /*8590*/  @!P0 SYNCS.PHASECHK.TRANS64 P0, [R9+URZ], R4 ;  /* 0x00000004090085a7 */ /* 0x000e64000800007f */
[----:B-1----:R-:W-:Y:S05]  /*85a0*/  @!P0 BRA `(.L_x_125) ;  /* 0xfffffffc00f08947 */ /* 0x002fea000383ffff */
[----:B------:R-:W-:Y:S05]  /*85b0*/  BRA `(.L_x_198) ;  /* 0xffffffe000047947 */ /* 0x000fea000383ffff */
.L_x_126:
[----:B0-----:R0:W1:Y:S02]  /*85c0*/  SYNCS.PHASECHK.TRANS64.TRYWAIT P0, [R6+URZ], R5 ;  /* 0x00000005060075a7 */ /* 0x001064000800017f */
[----:B-1----:R-:W-:Y:S05]  /*85d0*/  @!P0 NANOSLEEP.SYNCS 0x989680 ;  /* 0x009896800000895d */ /* 0x002fea0003900000 */
[----:B------:R-:W1:Y:S02]  /*85e0*/  @!P0 SYNCS.PHASECHK.TRANS64 P0, [R6+URZ], R5 ;  /* 0x00000005060085a7 */ /* 0x000e64000800007f */
[----:B-1----:R-:W-:Y:S05]  /*85f0*/  @!P0 BRA `(.L_x_126) ;  /* 0xfffffffc00f08947 */ /* 0x002fea000383ffff */
[----:B------:R-:W-:Y:S05]  /*8600*/  BRA `(.L_x_199) ;  /* 0xffffffe000147947 */ /* 0x000fea000383ffff */
.L_x_127:
[----:B0-----:R0:W1:Y:S02]  /*8610*/  SYNCS.PHASECHK.TRANS64.TRYWAIT P0, [R9+URZ], R4 ;  /* 0x00000004090075a7 */ /* 0x001064000800017f */
[----:B-1----:R-:W-:Y:S05]  /*8620*/  @!P0 NANOSLEEP.SYNCS 0x989680 ;  /* 0x009896800000895d */ /* 0x002fea0003900000 */
[----:B------:R-:W1:Y:S02]  /*8630*/  @!P0 SYNCS.PHASECHK.TRANS64 P0, [R9+URZ], R4 ;  /* 0x00000004090085a7 */ /* 0x000e64000800007f */
[----:B-1----:R-:W-:Y:S05]  /*8640*/  @!P0 BRA `(.L_x_127) ;  /* 0xfffffffc00f08947 */ /* 0x002fea000383ffff */
[----:B------:R-:W-:Y:S05]  /*8650*/  BRA `(.L_x_200) ;  /* 0xffffffe000247947 */ /* 0x000fea000383ffff */
.L_x_128:
[----:B0-----:R0:W1:Y:S02]  /*8660*/  SYNCS.PHASECHK.TRANS64.TRYWAIT P0, [R6+URZ], R5 ;  /* 0x00000005060075a7 */ /* 0x001064000800017f */
[----:B-1----:R-:W-:Y:S05]  /*8670*/  @!P0 NANOSLEEP.SYNCS 0x989680 ;  /* 0x009896800000895d */ /* 0x002fea0003900000 */
[----:B------:R-:W1:Y:S02]  /*8680*/  @!P0 SYNCS.PHASECHK.TRANS64 P0, [R6+URZ], R5 ;  /* 0x00000005060085a7 */ /* 0x000e64000800007f */
[----:B-1----:R-:W-:Y:S05]  /*8690*/  @!P0 BRA `(.L_x_128) ;  /* 0xfffffffc00f08947 */ /* 0x002fea000383ffff */
[----:B------:R-:W-:Y:S05]  /*86a0*/  BRA `(.L_x_201) ;  /* 0xffffffe000347947 */ /* 0x000fea000383ffff */
.L_x_129:
[----:B0-----:R0:W1:Y:S02]  /*86b0*/  SYNCS.PHASECHK.TRANS64.TRYWAIT P0, [R9+URZ], R4 ;  /* 0x00000004090075a7 */ /* 0x001064000800017f */
[----:B-1----:R-:W-:Y:S05]  /*86c0*/  @!P0 NANOSLEEP.SYNCS 0x989680 ;  /* 0x009896800000895d */ /* 0x002fea0003900000 */
[----:B------:R-:W1:Y:S02]  /*86d0*/  @!P0 SYNCS.PHASECHK.TRANS64 P0, [R9+URZ], R4 ;  /* 0x00000004090085a7 */ /* 0x000e64000800007f */
[----:B-1----:R-:W-:Y:S05]  /*86e0*/  @!P0 BRA `(.L_x_129) ;  /* 0xfffffffc00f08947 */ /* 0x002fea000383ffff */
[----:B------:R-:W-:Y:S05]  /*86f0*/  BRA `(.L_x_202) ;  /* 0xffffffe000447947 */ /* 0x000fea000383ffff */
.L_x_130:
[----:B0-----:R0:W1:Y:S02]  /*8700*/  SYNCS.PHASECHK.TRANS64.TRYWAIT P0, [R6+URZ], R5 ;  /* 0x00000005060075a7 */ /* 0x001064000800017f */
[----:B-1----:R-:W-:Y:S05]  /*8710*/  @!P0 NANOSLEEP.SYNCS 0x989680 ;  /* 0x009896800000895d */ /* 0x002fea0003900000 */
[----:B------:R-:W1:Y:S02]  /*8720*/  @!P0 SYNCS.PHASECHK.TRANS64 P0, [R6+URZ], R5 ;  /* 0x00000005060085a7 */ /* 0x000e64000800007f */
[----:B-1----:R-:W-:Y:S05]  /*8730*/  @!P0 BRA `(.L_x_130) ;  /* 0xfffffffc00f08947 */ /* 0x002fea000383ffff */
[----:B------:R-:W-:Y:S05]  /*8740*/  BRA `(.L_x_203) ;  /* 0xffffffe000547947 */ /* 0x000fea000383ffff */
.L_x_131:
[----:B0-----:R0:W1:Y:S02]  /*8750*/  SYNCS.PHASECHK.TRANS64.TRYWAIT P0, [R9+URZ], R4 ;  /* 0x00000004090075a7 */ /* 0x001064000800017f */
[----:B-1----:R-:W-:Y:S05]  /*8760*/  @!P0 NANOSLEEP.SYNCS 0x989680 ;  /* 0x009896800000895d */ /* 0x002fea0003900000 */
[----:B------:R-:W1:Y:S02]  /*8770*/  @!P0 SYNCS.PHASECHK.TRANS64 P0, [R9+URZ], R4 ;  /* 0x00000004090085a7 */ /* 0x000e64000800007f */
[----:B-1----:R-:W-:Y:S05]  /*8780*/  @!P0 BRA `(.L_x_131) ;  /* 0xfffffffc00f08947 */ /* 0x002fea000383ffff */
[----:B------:R-:W-:Y:S05]  /*8790*/  BRA `(.L_x_204) ;  /* 0xffffffe000647947 */ /* 0x000fea000383ffff */
.L_x_132:
[----:B0-----:R0:W1:Y:S02]  /*87a0*/  SYNCS.PHASECHK.TRANS64.TRYWAIT P0, [R6+URZ], R5 ;  /* 0x00000005060075a7 */ /* 0x001064000800017f */
[----:B-1----:R-:W-:Y:S05]  /*87b0*/  @!P0 NANOSLEEP.SYNCS 0x989680 ;  /* 0x009896800000895d */ /* 0x002fea0003900000 */
[----:B------:R-:W1:Y:S02]  /*87c0*/  @!P0 SYNCS.PHASECHK.TRANS64 P0, [R6+URZ], R5 ;  /* 0x00000005060085a7 */ /* 0x000e64000800007f */
[----:B-1----:R-:W-:Y:S05]  /*87d0*/  @!P0 BRA `(.L_x_132) ;  /* 0xfffffffc00f08947 */ /* 0x002fea000383ffff */
[----:B------:R-:W-:Y:S05]  /*87e0*/  BRA `(.L_x_205) ;  /* 0xffffffe000747947 */ /* 0x000fea000383ffff */
.L_x_133:
[----:B0-----:R0:W1:Y:S02]  /*87f0*/  SYNCS.PHASECHK.TRANS64.TRYWAIT P0, [R9+URZ], R4 ;  /* 0x00000004090075a7 */ /* 0x001064000800017f */
[----:B-1----:R-:W-:Y:S05]  /*8800*/  @!P0 NANOSLEEP.SYNCS 0x989680 ;  /* 0x009896800000895d */ /* 0x002fea0003900000 */
[----:B------:R-:W1:Y:S02]  /*8810*/  @!P0 SYNCS.PHASECHK.TRANS64 P0, [R9+URZ], R4 ;  /* 0x00000004090085a7 */ /* 0x000e64000800007f */
[----:B-1----:R-:W-:Y:S05]  /*8820*/  @!P0 BRA `(.L_x_133) ;  /* 0xfffffffc00f08947 */ /* 0x002fea000383ffff */
[----:B------:R-:W-:Y:S05]  /*8830*/  BRA `(.L_x_206) ;  /* 0xffffffe000847947 */ /* 0x000fea000383ffff */
.L_x_134:
[----:B0-----:R0:W1:Y:S02]  /*8840*/  SYNCS.PHASECHK.TRANS64.TRYWAIT P0, [R6+URZ], R5 ;  /* 0x00000005060075a7 */ /* 0x001064000800017f */
[----:B-1----:R-:W-:Y:S05]  /*8850*/  @!P0 NANOSLEEP.SYNCS 0x989680 ;  /* 0x009896800000895d */ /* 0x002fea0003900000 */
[----:B------:R-:W1:Y:S02]  /*8860*/  @!P0 SYNCS.PHASECHK.TRANS64 P0, [R6+URZ], R5 ;  /* 0x00000005060085a7 */ /* 0x000e64000800007f */
[----:B-1----:R-:W-:Y:S05]  /*8870*/  @!P0 BRA `(.L_x_134) ;  /* 0xfffffffc00f08947 */ /* 0x002fea000383ffff */
[----:B------:R-:W-:Y:S05]  /*8880*/  BRA `(.L_x_207) ;  /* 0xffffffe000947947 */ /* 0x000fea000383ffff */
.L_x_135:
[----:B0-----:R0:W1:Y:S02]  /*8890*/  SYNCS.PHASECHK.TRANS64.TRYWAIT P0, [R9+URZ], R4 ;  /* 0x00000004090075a7 */ /* 0x001064000800017f */
[----:B-1----:R-:W-:Y:S05]  /*88a0*/  @!P0 NANOSLEEP.SYNCS 0x989680 ;  /* 0x009896800000895d */ /* 0x002fea0003900000 */
[----:B------:R-:W1:Y:S02]  /*88b0*/  @!P0 SYNCS.PHASECHK.TRANS64 P0, [R9+URZ], R4 ;  /* 0x00000004090085a7 */ /* 0x000e64000800007f */
[----:B-1----:R-:W-:Y:S05]  /*88c0*/  @!P0 BRA `(.L_x_135) ;  /* 0xfffffffc00f08947 */ /* 0x002fea000383ffff */
[----:B------:R-:W-:Y:S05]  /*88d0*/  BRA `(.L_x_208) ;  /* 0xffffffe000a47947 */ /* 0x000fea000383ffff */
.L_x_136:
[----:B0-----:R0:W1:Y:S02]  /*88e0*/  SYNCS.PHASECHK.TRANS64.TRYWAIT P0, [R6+URZ], R5 ;  /* 0x00000005060075a7 */ /* 0x001064000800017f */
[----:B-1----:R-:W-:Y:S05]  /*88f0*/  @!P0 NANOSLEEP.SYNCS 0x989680 ;  /* 0x009896800000895d */ /* 0x002fea0003900000 */
[----:B------:R-:W1:Y:S02]  /*8900*/  @!P0 SYNCS.PHASECHK.TRANS64 P0, [R6+URZ], R5 ;  /* 0x00000005060085a7 */ /* 0x000e64000800007f */
[----:B-1----:R-:W-:Y:S05]  /*8910*/  @!P0 BRA `(.L_x_136) ;  /* 0xfffffffc00f08947 */ /* 0x002fea000383ffff */
[----:B------:R-:W-:Y:S05]  /*8920*/  BRA `(.L_x_209) ;  /* 0xffffffe000b47947 */ /* 0x000fea000383ffff */
.L_x_137:
[----:B0-----:R0:W1:Y:S02]  /*8930*/  SYNCS.PHASECHK.TRANS64.TRYWAIT P0, [R9+URZ], R4 ;  /* 0x00000004090075a7 */ /* 0x001064000800017f */
[----:B-1----:R-:W-:Y:S05]  /*8940*/  @!P0 NANOSLEEP.SYNCS 0x989680 ;  /* 0x009896800000895d */ /* 0x002fea0003900000 */
[----:B------:R-:W1:Y:S02]  /*8950*/  @!P0 SYNCS.PHASECHK.TRANS64 P0, [R9+URZ], R4 ;  /* 0x00000004090085a7 */ /* 0x000e64000800007f */
[----:B-1----:R-:W-:Y:S05]  /*8960*/  @!P0 BRA `(.L_x_137) ;  /* 0xfffffffc00f08947 */ /* 0x002fea000383ffff */
[----:B------:R-:W-:Y:S05]  /*8970*/  BRA `(.L_x_210) ;  /* 0xffffffe000c47947 */ /* 0x000fea000383ffff */
.L_x_138:
[----:B0-----:R0:W1:Y:S02]  /*8980*/  SYNCS.PHASECHK.TRANS64.TRYWAIT P0, [R6+URZ], R5 ;  /* 0x00000005060075a7 */ /* 0x001064000800017f */
[----:B-1----:R-:W-:Y:S05]  /*8990*/  @!P0 NANOSLEEP.SYNCS 0x989680 ;  /* 0x009896800000895d */ /* 0x002fea0003900000 */
[----:B------:R-:W1:Y:S02]  /*89a0*/  @!P0 SYNCS.PHASECHK.TRANS64 P0, [R6+URZ], R5 ;  /* 0x00000005060085a7 */ /* 0x000e64000800007f */
[----:B-1----:R-:W-:Y:S05]  /*89b0*/  @!P0 BRA `(.L_x_138) ;  /* 0xfffffffc00f08947 */ /* 0x002fea000383ffff */
[----:B------:R-:W-:Y:S05]  /*89c0*/  BRA `(.L_x_211) ;  /* 0xffffffe000d47947 */ /* 0x000fea000383ffff */
.L_x_139:
[----:B0-----:R0:W1:Y:S02]  /*89d0*/  SYNCS.PHASECHK.TRANS64.TRYWAIT P0, [R9+URZ], R4 ;  /* 0x00000004090075a7 */ /* 0x001064000800017f */
[----:B-1----:R-:W-:Y:S05]  /*89e0*/  @!P0 NANOSLEEP.SYNCS 0x989680 ;  /* 0x009896800000895d */ /* 0x002fea0003900000 */
[----:B------:R-:W1:Y:S02]  /*89f0*/  @!P0 SYNCS.PHASECHK.TRANS64 P0, [R9+URZ], R4 ;  /* 0x00000004090085a7 */ /* 0x000e64000800007f */
[----:B-1----:R-:W-:Y:S05]  /*8a00*/  @!P0 BRA `(.L_x_139) ;  /* 0xfffffffc00f08947 */ /* 0x002fea000383ffff */
[----:B------:R-:W-:Y:S05]  /*8a10*/  BRA `(.L_x_212) ;  /* 0xffffffe000e47947 */ /* 0x000fea000383ffff */
.L_x_140:
[----:B0-----:R0:W1:Y:S02]  /*8a20*/  SYNCS.PHASECHK.TRANS64.TRYWAIT P0, [R6+URZ], R5 ;  /* 0x00000005060075a7 */ /* 0x001064000800017f */
[----:B-1----:R-:W-:Y:S05]  /*8a30*/  @!P0 NANOSLEEP.SYNCS 0x989680 ;  /* 0x009896800000895d */ /* 0x002fea0003900000 */
[----:B------:R-:W1:Y:S02]  /*8a40*/  @!P0 SYNCS.PHASECHK.TRANS64 P0, [R6+URZ], R5 ;  /* 0x00000005060085a7 */ /* 0x000e64000800007f */
[----:B-1----:R-:W-:Y:S05]  /*8a50*/  @!P0 BRA `(.L_x_140) ;  /* 0xfffffffc00f08947 */ /* 0x002fea000383ffff */
[----:B------:R-:W-:Y:S05]  /*8a60*/  BRA `(.L_x_213) ;  /* 0xffffffe000f47947 */ /* 0x000fea000383ffff */
.L_x_141:
[----:B0-----:R0:W1:Y:S02]  /*8a70*/  SYNCS.PHASECHK.TRANS64.TRYWAIT P0, [R9+URZ], R4 ;  /* 0x00000004090075a7 */ /* 0x001064000800017f */
[----:B-1----:R-:W-:Y:S05]  /*8a80*/  @!P0 NANOSLEEP.SYNCS 0x989680 ;  /* 0x009896800000895d */ /* 0x002fea0003900000 */
[----:B------:R-:W1:Y:S02]  /*8a90*/  @!P0 SYNCS.PHASECHK.TRANS64 P0, [R9+URZ], R4 ;  /* 0x00000004090085a7 */ /* 0x000e64000800007f */
[----:B-1----:R-:W-:Y:S05]  /*8aa0*/  @!P0 BRA `(.L_x_141) ;  /* 0xfffffffc00f08947 */ /* 0x002fea000383ffff */
[----:B------:R-:W-:Y:S05]  /*8ab0*/  BRA `(.L_x_214) ;  /* 0xffffffe400047947 */ /* 0x000fea000383ffff */
.L_x_142:
[----:B0-----:R0:W1:Y:S02]  /*8ac0*/  SYNCS.PHASECHK.TRANS64.TRYWAIT P0, [R6+URZ], R5 ;  /* 0x00000005060075a7 */ /* 0x001064000800017f */
[----:B-1----:R-:W-:Y:S05]  /*8ad0*/  @!P0 NANOSLEEP.SYNCS 0x989680 ;  /* 0x009896800000895d */ /* 0x002fea0003900000 */
[----:B------:R-:W1:Y:S02]  /*8ae0*/  @!P0 SYNCS.PHASECHK.TRANS64 P0, [R6+URZ], R5 ;  /* 0x00000005060085a7 */ /* 0x000e64000800007f */
[----:B-1----:R-:W-:Y:S05]  /*8af0*/  @!P0 BRA `(.L_x_142) ;  /* 0xfffffffc00f08947 */ /* 0x002fea000383ffff */
[----:B------:R-:W-:Y:S05]  /*8b00*/  BRA `(.L_x_215) ;  /* 0xffffffe400147947 */ /* 0x000fea000383ffff */
.L_x_143:
[----:B0-----:R0:W1:Y:S02]  /*8b10*/  SYNCS.PHASECHK.TRANS64.TRYWAIT P0, [R9+URZ], R4 ;  /* 0x00000004090075a7 */ /* 0x001064000800017f */
[----:B-1----:R-:W-:Y:S05]  /*8b20*/  @!P0 NANOSLEEP.SYNCS 0x989680 ;  /* 0x009896800000895d */ /* 0x002fea0003900000 */
[----:B------:R-:W1:Y:S02]  /*8b30*/  @!P0 SYNCS.PHASECHK.TRANS64 P0, [R9+URZ], R4 ;  /* 0x00000004090085a7 */ /* 0x000e64000800007f */
[----:B-1----:R-:W-:Y:S05]  /*8b40*/  @!P0 BRA `(.L_x_143) ;  /* 0xfffffffc00f08947 */ /* 0x002fea000383ffff */
[----:B------:R-:W-:Y:S05]  /*8b50*/  BRA `(.L_x_216) ;  /* 0xffffffe400247947 */ /* 0x000fea000383ffff */
.L_x_144:
[----:B0-----:R0:W1:Y:S02]  /*8b60*/  SYNCS.PHASECHK.TRANS64.TRYWAIT P0, [R6+URZ], R5 ;  /* 0x00000005060075a7 */ /* 0x001064000800017f */
[----:B-1----:R-:W-:Y:S05]  /*8b70*/  @!P0 NANOSLEEP.SYNCS 0x989680 ;  /* 0x009896800000895d */ /* 0x002fea0003900000 */
[----:B------:R-:W1:Y:S02]  /*8b80*/  @!P0 SYNCS.PHASECHK.TRANS64 P0, [R6+URZ], R5 ;  /* 0x00000005060085a7 */ /* 0x000e64000800007f */
[----:B-1----:R-:W-:Y:S05]  /*8b90*/  @!P0 BRA `(.L_x_144) ;  /* 0xfffffffc00f08947 */ /* 0x002fea000383ffff */
[----:B------:R-:W-:Y:S05]  /*8ba0*/  BRA `(.L_x_217) ;  /* 0xffffffe400347947 */ /* 0x000fea000383ffff */
.L_x_145:
[----:B0-----:R0:W1:Y:S02]  /*8bb0*/  SYNCS.PHASECHK.TRANS64.TRYWAIT P0, [R9+URZ], R4 ;  /* 0x00000004090075a7 */ /* 0x001064000800017f */
[----:B-1----:R-:W-:Y:S05]  /*8bc0*/  @!P0 NANOSLEEP.SYNCS 0x989680 ;  /* 0x009896800000895d */ /* 0x002fea0003900000 */
[----:B------:R-:W1:Y:S02]  /*8bd0*/  @!P0 SYNCS.PHASECHK.TRANS64 P0, [R9+URZ], R4 ;  /* 0x00000004090085a7 */ /* 0x000e64000800007f */
[----:B-1----:R-:W-:Y:S05]  /*8be0*/  @!P0 BRA `(.L_x_145) ;  /* 0xfffffffc00f08947 */ /* 0x002fea000383ffff */
[----:B------:R-:W-:Y:S05]  /*8bf0*/  BRA `(.L_x_218) ;  /* 0xffffffe400447947 */ /* 0x000fea000383ffff */
.L_x_146:
[----:B0-----:R0:W1:Y:S02]  /*8c00*/  SYNCS.PHASECHK.TRANS64.TRYWAIT P0, [R6+URZ], R5 ;  /* 0x00000005060075a7 */ /* 0x001064000800017f */
[----:B-1----:R-:W-:Y:S05]  /*8c10*/  @!P0 NANOSLEEP.SYNCS 0x989680 ;  /* 0x009896800000895d */ /* 0x002fea0003900000 */
[----:B------:R-:W1:Y:S02]  /*8c20*/  @!P0 SYNCS.PHASECHK.TRANS64 P0, [R6+URZ], R5 ;  /* 0x00000005060085a7 */ /* 0x000e64000800007f */
[----:B-1----:R-:W-:Y:S05]  /*8c30*/  @!P0 BRA `(.L_x_146) ;  /* 0xfffffffc00f08947 */ /* 0x002fea000383ffff */
[----:B------:R-:W-:Y:S05]  /*8c40*/  BRA `(.L_x_219) ;  /* 0xffffffe400547947 */ /* 0x000fea000383ffff */
.L_x_147:
[----:B0-----:R0:W1:Y:S02]  /*8c50*/  SYNCS.PHASECHK.TRANS64.TRYWAIT P0, [R9+URZ], R4 ;  /* 0x00000004090075a7 */ /* 0x001064000800017f */
[----:B-1----:R-:W-:Y:S05]  /*8c60*/  @!P0 NANOSLEEP.SYNCS 0x989680 ;  /* 0x009896800000895d */ /* 0x002fea0003900000 */
[----:B------:R-:W1:Y:S02]  /*8c70*/  @!P0 SYNCS.PHASECHK.TRANS64 P0, [R9+URZ], R4 ;  /* 0x00000004090085a7 */ /* 0x000e64000800007f */
[----:B-1----:R-:W-:Y:S05]  /*8c80*/  @!P0 BRA `(.L_x_147) ;  /* 0xfffffffc00f08947 */ /* 0x002fea000383ffff */
[----:B------:R-:W-:Y:S05]  /*8c90*/  BRA `(.L_x_220) ;  /* 0xffffffe400647947 */ /* 0x000fea000383ffff */
.L_x_148:
[----:B0-----:R0:W1:Y:S02]  /*8ca0*/  SYNCS.PHASECHK.TRANS64.TRYWAIT P0, [R6+URZ], R5 ;  /* 0x00000005060075a7 */ /* 0x001064000800017f */
[----:B-1----:R-:W-:Y:S05]  /*8cb0*/  @!P0 NANOSLEEP.SYNCS 0x989680 ;  /* 0x009896800000895d */ /* 0x002fea0003900000 */
[----:B------:R-:W1:Y:S02]  /*8cc0*/  @!P0 SYNCS.PHASECHK.TRANS64 P0, [R6+URZ], R5 ;  /* 0x00000005060085a7 */ /* 0x000e64000800007f */
[----:B-1----:R-:W-:Y:S05]  /*8cd0*/  @!P0 BRA `(.L_x_148) ;  /* 0xfffffffc00f08947 */ /* 0x002fea000383ffff */
[----:B------:R-:W-:Y:S05]  /*8ce0*/  BRA `(.L_x_221) ;  /* 0xffffffe400747947 */ /* 0x000fea000383ffff */
.L_x_149:
[----:B0-----:R0:W1:Y:S02]  /*8cf0*/  SYNCS.PHASECHK.TRANS64.TRYWAIT P0, [R9+URZ], R4 ;  /* 0x00000004090075a7 */ /* 0x001064000800017f */
[----:B-1----:R-:W-:Y:S05]  /*8d00*/  @!P0 NANOSLEEP.SYNCS 0x989680 ;  /* 0x009896800000895d */ /* 0x002fea0003900000 */
[----:B------:R-:W1:Y:S02]  /*8d10*/  @!P0 SYNCS.PHASECHK.TRANS64 P0, [R9+URZ], R4 ;  /* 0x00000004090085a7 */ /* 0x000e64000800007f */
[----:B-1----:R-:W-:Y:S05]  /*8d20*/  @!P0 BRA `(.L_x_149) ;  /* 0xfffffffc00f08947 */ /* 0x002fea000383ffff */
[----:B------:R-:W-:Y:S05]  /*8d30*/  BRA `(.L_x_222) ;  /* 0xffffffe400847947 */ /* 0x000fea000383ffff */
.L_x_150:
[----:B0-----:R0:W1:Y:S02]  /*8d40*/  SYNCS.PHASECHK.TRANS64.TRYWAIT P0, [R6+URZ], R5 ;  /* 0x00000005060075a7 */ /* 0x001064000800017f */
[----:B-1----:R-:W-:Y:S05]  /*8d50*/  @!P0 NANOSLEEP.SYNCS 0x989680 ;  /* 0x009896800000895d */ /* 0x002fea0003900000 */
[----:B------:R-:W1:Y:S02]  /*8d60*/  @!P0 SYNCS.PHASECHK.TRANS64 P0, [R6+URZ], R5 ;  /* 0x00000005060085a7 */ /* 0x000e64000800007f */
[----:B-1----:R-:W-:Y:S05]  /*8d70*/  @!P0 BRA `(.L_x_150) ;  /* 0xfffffffc00f08947 */ /* 0x002fea000383ffff */
[----:B------:R-:W-:Y:S05]  /*8d80*/  BRA `(.L_x_223) ;  /* 0xffffffe400947947 */ /* 0x000fea000383ffff */
.L_x_151:
[----:B0-----:R0:W1:Y:S02]  /*8d90*/  SYNCS.PHASECHK.TRANS64.TRYWAIT P0, [R9+URZ], R4 ;  /* 0x00000004090075a7 */ /* 0x001064000800017f */
[----:B-1----:R-:W-:Y:S05]  /*8da0*/  @!P0 NANOSLEEP.SYNCS 0x989680 ;  /* 0x009896800000895d */ /* 0x002fea0003900000 */
[----:B------:R-:W1:Y:S02]  /*8db0*/  @!P0 SYNCS.PHASECHK.TRANS64 P0, [R9+URZ], R4 ;  /* 0x00000004090085a7 */ /* 0x000e64000800007f */
[----:B-1----:R-:W-:Y:S05]  /*8dc0*/  @!P0 BRA `(.L_x_151) ;  /* 0xfffffffc00f08947 */ /* 0x002fea000383ffff */
[----:B------:R-:W-:Y:S05]  /*8dd0*/  BRA `(.L_x_224) ;  /* 0xffffffe400a47947 */ /* 0x000fea000383ffff */
.L_x_152:
[----:B0-----:R0:W1:Y:S02]  /*8de0*/  SYNCS.PHASECHK.TRANS64.TRYWAIT P0, [R6+URZ], R5 ;  /* 0x00000005060075a7 */ /* 0x001064000800017f */
[----:B-1----:R-:W-:Y:S05]  /*8df0*/  @!P0 NANOSLEEP.SYNCS 0x989680 ;  /* 0x009896800000895d */ /* 0x002fea0003900000 */
[----:B------:R-:W1:Y:S02]  /*8e00*/  @!P0 SYNCS.PHASECHK.TRANS64 P0, [R6+URZ], R5 ;  /* 0x00000005060085a7 */ /* 0x000e64000800007f */
[----:B-1----:R-:W-:Y:S05]  /*8e10*/  @!P0 BRA `(.L_x_152) ;  /* 0xfffffffc00f08947 */ /* 0x002fea000383ffff */
[----:B------:R-:W-:Y:S05]  /*8e20*/  BRA `(.L_x_225) ;  /* 0xffffffe400b47947 */ /* 0x000fea000383ffff */
.L_x_153:
[----:B0-----:R0:W1:Y:S02]  /*8e30*/  SYNCS.PHASECHK.TRANS64.TRYWAIT P0, [R9+URZ], R4 ;  /* 0x00000004090075a7 */ /* 0x001064000800017f */
[----:B-1----:R-:W-:Y:S05]  /*8e40*/  @!P0 NANOSLEEP.SYNCS 0x989680 ;  /* 0x009896800000895d */ /* 0x002fea0003900000 */
[----:B------:R-:W1:Y:S02]  /*8e50*/  @!P0 SYNCS.PHASECHK.TRANS64 P0, [R9+URZ], R4 ;  /* 0x00000004090085a7 */ /* 0x000e64000800007f */
[----:B-1----:R-:W-:Y:S05]  /*8e60*/  @!P0 BRA `(.L_x_153) ;  /* 0xfffffffc00f08947 */ /* 0x002fea000383ffff */
[----:B------:R-:W-:Y:S05]  /*8e70*/  BRA `(.L_x_226) ;  /* 0xffffffe400c47947 */ /* 0x000fea000383ffff */
.L_x_154:
[----:B0-----:R0:W1:Y:S02]  /*8e80*/  SYNCS.PHASECHK.TRANS64.TRYWAIT P0, [R6+URZ], R5 ;  /* 0x00000005060075a7 */ /* 0x001064000800017f */
[----:B-1----:R-:W-:Y:S05]  /*8e90*/  @!P0 NANOSLEEP.SYNCS 0x989680 ;  /* 0x009896800000895d */ /* 0x002fea0003900000 */
[----:B------:R-:W1:Y:S02]  /*8ea0*/  @!P0 SYNCS.PHASECHK.TRANS64 P0, [R6+URZ], R5 ;  /* 0x00000005060085a7 */ /* 0x000e64000800007f */
[----:B-1----:R-:W-:Y:S05]  /*8eb0*/  @!P0 BRA `(.L_x_154) ;  /* 0xfffffffc00f08947 */ /* 0x002fea000383ffff */
[----:B------:R-:W-:Y:S05]  /*8ec0*/  BRA `(.L_x_227) ;  /* 0xffffffe400d47947 */ /* 0x000fea000383ffff */
.L_x_155:
[----:B0-----:R0:W1:Y:S02]  /*8ed0*/  SYNCS.PHASECHK.TRANS64.TRYWAIT P0, [R9+URZ], R4 ;  /* 0x00000004090075a7 */ /* 0x001064000800017f */
[----:B-1----:R-:W-:Y:S05]  /*8ee0*/  @!P0 NANOSLEEP.SYNCS 0x989680 ;  /* 0x009896800000895d */ /* 0x002fea0003900000 */
[----:B------:R-:W1:Y:S02]  /*8ef0*/  @!P0 SYNCS.PHASECHK.TRANS64 P0, [R9+URZ], R4 ;  /* 0x00000004090085a7 */ /* 0x000e64000800007f */
[----:B-1----:R-:W-:Y:S05]  /*8f00*/  @!P0 BRA `(.L_x_155) ;  /* 0xfffffffc00f08947 */ /* 0x002fea000383ffff */
[----:B------:R-:W-:Y:S05]  /*8f10*/  BRA `(.L_x_228) ;  /* 0xffffffe400e47947 */ /* 0x000fea000383ffff */
.L_x_156:
[----:B0-----:R0:W1:Y:S02]  /*8f20*/  SYNCS.PHASECHK.TRANS64.TRYWAIT P0, [R6+URZ], R5 ;  /* 0x00000005060075a7 */ /* 0x001064000800017f */
[----:B-1----:R-:W-:Y:S05]  /*8f30*/  @!P0 NANOSLEEP.SYNCS 0x989680 ;  /* 0x009896800000895d */ /* 0x002fea0003900000 */
[----:B------:R-:W1:Y:S02]  /*8f40*/  @!P0 SYNCS.PHASECHK.TRANS64 P0, [R6+URZ], R5 ;  /* 0x00000005060085a7 */ /* 0x000e64000800007f */
[----:B-1----:R-:W-:Y:S05]  /*8f50*/  @!P0 BRA `(.L_x_156) ;  /* 0xfffffffc00f08947 */ /* 0x002fea000383ffff */
[----:B------:R-:W-:Y:S05]  /*8f60*/  BRA `(.L_x_229) ;  /* 0xffffffe400f47947 */ /* 0x000fea000383ffff */
.L_x_157:
[----:B0-----:R0:W1:Y:S02]  /*8f70*/  SYNCS.PHASECHK.TRANS64.TRYWAIT P0, [R9+URZ], R4 ;  /* 0x00000004090075a7 */ /* 0x001064000800017f */
[----:B-1----:R-:W-:Y:S05]  /*8f80*/  @!P0 NANOSLEEP.SYNCS 0x989680 ;  /* 0x009896800000895d */ /* 0x002fea0003900000 */
[----:B------:R-:W1:Y:S02]  /*8f90*/  @!P0 SYNCS.PHASECHK.TRANS64 P0, [R9+URZ], R4 ;  /* 0x00000004090085a7 */ /* 0x000e64000800007f */
[----:B-1----:R-:W-:Y:S05]  /*8fa0*/  @!P0 BRA `(.L_x_157) ;  /* 0xfffffffc00f08947 */ /* 0x002fea000383ffff */
[----:B------:R-:W-:Y:S05]  /*8fb0*/  BRA `(.L_x_230) ;  /* 0xffffffe800047947 */ /* 0x000fea000383ffff */
.L_x_158:
[----:B0-----:R0:W1:Y:S02]  /*8fc0*/  SYNCS.PHASECHK.TRANS64.TRYWAIT P0, [R6+URZ], R5 ;  /* 0x00000005060075a7 */ /* 0x001064000800017f */
[----:B-1----:R-:W-:Y:S05]  /*8fd0*/  @!P0 NANOSLEEP.SYNCS 0x989680 ;  /* 0x009896800000895d */ /* 0x002fea0003900000 */
[----:B------:R-:W1:Y:S02]  /*8fe0*/  @!P0 SYNCS.PHASECHK.TRANS64 P0, [R6+URZ], R5 ;  /* 0x00000005060085a7 */ /* 0x000e64000800007f */
[----:B-1----:R-:W-:Y:S05]  /*8ff0*/  @!P0 BRA `(.L_x_158) ;  /* 0xfffffffc00f08947 */ /* 0x002fea000383ffff */
[----:B------:R-:W-:Y:S05]  /*9000*/  BRA `(.L_x_231) ;  /* 0xffffffe800147947 */ /* 0x000fea000383ffff */
.L_x_159:
[----:B0-----:R0:W1:Y:S02]  /*9010*/  SYNCS.PHASECHK.TRANS64.TRYWAIT P0, [R9+URZ], R4 ;  /* 0x00000004090075a7 */ /* 0x001064000800017f */
[----:B-1----:R-:W-:Y:S05]  /*9020*/  @!P0 NANOSLEEP.SYNCS 0x989680 ;  /* 0x009896800000895d */ /* 0x002fea0003900000 */
[----:B------:R-:W1:Y:S02]  /*9030*/  @!P0 SYNCS.PHASECHK.TRANS64 P0, [R9+URZ], R4 ;  /* 0x00000004090085a7 */ /* 0x000e64000800007f */
[----:B-1----:R-:W-:Y:S05]  /*9040*/  @!P0 BRA `(.L_x_159) ;  /* 0xfffffffc00f08947 */ /* 0x002fea000383ffff */
[----:B------:R-:W-:Y:S05]  /*9050*/  BRA `(.L_x_232) ;  /* 0xffffffe800247947 */ /* 0x000fea000383ffff */
.L_x_160:
[----:B0-----:R0:W1:Y:S02]  /*9060*/  SYNCS.PHASECHK.TRANS64.TRYWAIT P0, [R6+URZ], R5 ;  /* 0x00000005060075a7 */ /* 0x001064000800017f */
[----:B-1----:R-:W-:Y:S05]  /*9070*/  @!P0 NANOSLEEP.SYNCS 0x989680 ;  /* 0x009896800000895d */ /* 0x002fea0003900000 */
[----:B------:R-:W1:Y:S02]  /*9080*/  @!P0 SYNCS.PHASECHK.TRANS64 P0, [R6+URZ], R5 ;  /* 0x00000005060085a7 */ /* 0x000e64000800007f */
[----:B-1----:R-:W-:Y:S05]  /*9090*/  @!P0 BRA `(.L_x_160) ;  /* 0xfffffffc00f08947 */ /* 0x002fea000383ffff */
[----:B------:R-:W-:Y:S05]  /*90a0*/  BRA `(.L_x_233) ;  /* 0xffffffe800347947 */ /* 0x000fea000383ffff */
.L_x_161:
[----:B0-----:R0:W1:Y:S02]  /*90b0*/  SYNCS.PHASECHK.TRANS64.TRYWAIT P0, [R9+URZ], R4 ;  /* 0x00000004090075a7 */ /* 0x001064000800017f */
[----:B-1----:R-:W-:Y:S05]  /*90c0*/  @!P0 NANOSLEEP.SYNCS 0x989680 ;  /* 0x009896800000895d */ /* 0x002fea0003900000 */
[----:B------:R-:W1:Y:S02]  /*90d0*/  @!P0 SYNCS.PHASECHK.TRANS64 P0, [R9+URZ], R4 ;  /* 0x00000004090085a7 */ /* 0x000e64000800007f */
[----:B-1----:R-:W-:Y:S05]  /*90e0*/  @!P0 BRA `(.L_x_161) ;  /* 0xfffffffc00f08947 */ /* 0x002fea000383ffff */
[----:B------:R-:W-:Y:S05]  /*90f0*/  BRA `(.L_x_234) ;  /* 0xffffffe800447947 */ /* 0x000fea000383ffff */
.L_x_162:
[----:B-1----:R1:W2:Y:S02]  /*9100*/  SYNCS.PHASECHK.TRANS64.TRYWAIT P0, [R6+URZ], R5 ;  /* 0x00000005060075a7 */ /* 0x0022a4000800017f */
[----:B--2---:R-:W-:Y:S05]  /*9110*/  @!P0 NANOSLEEP.SYNCS 0x989680 ;  /* 0x009896800000895d */ /* 0x004fea0003900000 */
[----:B------:R-:W2:Y:S02]  /*9120*/  @!P0 SYNCS.PHASECHK.TRANS64 P0, [R6+URZ], R5 ;  /* 0x00000005060085a7 */ /* 0x000ea4000800007f */
[----:B--2---:R-:W-:Y:S05]  /*9130*/  @!P0 BRA `(.L_x_162) ;  /* 0xfffffffc00f08947 */ /* 0x004fea000383ffff */
[----:B------:R-:W-:Y:S05]  /*9140*/  BRA `(.L_x_235) ;  /* 0xffffffe8004c7947 */ /* 0x000fea000383ffff */
.L_x_236:
[----:B------:R-:W-:-:S00]  /*9150*/  BRA `(.L_x_236) ;  /* 0xfffffffc00fc7947 */ /* 0x000fc0000383ffff */
[----:B------:R-:W-:-:S00]  /*9160*/  NOP ;  /* 0x0000000000007918 */ /* 0x000fc00000000000 */
        /* <DEDUP_REMOVED lines=9> */
.L_x_237:


//--------------------- .nv.global.init           --------------------------
	.section	.nv.global.init,"aw",@progbits
.nv.global.init:
	.type		$str$22,@object
	.size		$str$22,($str$23 - $str$22)
$str$22:
        /*0000*/ 	.byte	0x6b, 0x5f, 0x74, 0x69, 0x6c, 0x65, 0x5f, 0x63, 0x6f, 0x75, 0x6e, 0x74, 0x20, 0x3e, 0x3d, 0x20
        /*0010*/ 	.byte	0x31, 0x00
	.type		$str$23,@object
	.size		$str$23,(__unnamed_1 - $str$23)
$str$23:
        /*0012*/ 	.byte	0x2f, 0x74, 0x6d, 0x70, 0x2f, 0x63, 0x75, 0x74, 0x6c, 0x61, 0x73, 0x73, 0x5f, 0x73, 0x77, 0x65
        /*0022*/ 	.byte	0x65, 0x70, 0x5f, 0x73, 0x72, 0x63, 0x2f, 0x69, 0x6e, 0x63, 0x6c, 0x75, 0x64, 0x65, 0x2f, 0x63
        /*0032*/ 	.byte	0x75, 0x74, 0x6c, 0x61, 0x73, 0x73, 0x2f, 0x67, 0x65, 0x6d, 0x6d, 0x2f, 0x63, 0x6f, 0x6c, 0x6c
        /*0042*/ 	.byte	0x65, 0x63, 0x74, 0x69, 0x76, 0x65, 0x2f, 0x73, 0x6d, 0x39, 0x30, 0x5f, 0x6d, 0x6d, 0x61, 0x5f
        /*0052*/ 	.byte	0x74, 0x6d, 0x61, 0x5f, 0x67, 0x6d, 0x6d, 0x61, 0x5f, 0x73, 0x73, 0x5f, 0x77, 0x61, 0x72, 0x70
        /*0062*/ 	.byte	0x73, 0x70, 0x65, 0x63, 0x69, 0x61, 0x6c, 0x69, 0x7a, 0x65, 0x64, 0x2e, 0x68, 0x70, 0x70, 0x00
	.type		__unnamed_1,@object
	.size		__unnamed_1,(.L_0 - __unnamed_1)
__unnamed_1:
        /*0072*/ 	.byte	0x76, 0x6f, 0x69, 0x64, 0x20, 0x63, 0x75, 0x74, 0x6c, 0x61, 0x73, 0x73, 0x3a, 0x3a, 0x67, 0x65
        /* <DEDUP_REMOVED lines=179> */
        /*0bb2*/ 	.byte	0x75, 0x74, 0x65, 0x3a, 0x3a, 0x69, 0x64, 0x65, 0x6e, 0x74, 0x69, 0x74, 0x79, 0x5d, 0x00
.L_0:


//--------------------- .nv.shared._ZN7cutlass13device_kernelINS_4gemm6kernel13GemmUniversalIN4cute5tupleIJiiiiEEENS1_10collective13CollectiveMmaINS1_34MainloopSm90TmaGmmaWarpSpecializedILi64ENS5_IJNS4_1CILi1EEESB_SB_EEENS1_32KernelTmaWarpSpecializedPingpongEEENS5_IJNSA_ILi64EEENSA_ILi48EEENSA_ILi16EEEEEENS_10bfloat16_tENS5_IJlSB_lEEESJ_SK_NS4_8TiledMMAINS4_8MMA_AtomIJNS4_4SM904GMMA27MMA_64x16x16_F32BF16BF16_SSILNSO_5MajorE0ELSQ_0ELNSO_7ScaleInE1ELSR_1EEEEEENS4_6LayoutISC_NS5_IJNSA_ILi0EEESV_SV_EEEEENS5_IJNS4_10UnderscoreESY_SY_EEEEENS4_13SM90_TMA_LOADENS4_14ComposedLayoutINS4_7SwizzleILi1ELi4ELi3EEENS4_18smem_ptr_flag_bitsILi16EEENSU_INS5_IJNSA_ILi8EEESH_EEENS5_IJSH_SB_EEEEEEEvNS4_8identityES11_S1B_vS1C_EENS_8epilogue10collective6detail29Sm90TmaWarpSpecializedAdapterINS1F_15DefaultEpilogueISJ_SK_SK_NS1E_6thread17LinearCombinationISJ_Li1EffLNS1J_9ScaleType4KindE0ELNS_15FloatRoundStyleE2ESJ_EENS1_15EpilogueDefaultEEEEEvvEEEEvNT_6ParamsE --------------------------
	.section	.nv.shared._ZN7cutlass13device_kernelINS_4gemm6kernel13GemmUniversalIN4cute5tupleIJiiiiEEENS1_10collective13CollectiveMmaINS1_34MainloopSm90TmaGmmaWarpSpecializedILi64ENS5_IJNS4_1CILi1EEESB_SB_EEENS1_32KernelTmaWarpSpecializedPingpongEEENS5_IJNSA_ILi64EEENSA_ILi48EEENSA_ILi16EEEEEENS_10bfloat16_tENS5_IJlSB_lEEESJ_SK_NS4_8TiledMMAINS4_8MMA_AtomIJNS4_4SM904GMMA27MMA_64x16x16_F32BF16BF16_SSILNSO_5MajorE0ELSQ_0ELNSO_7ScaleInE1ELSR_1EEEEEENS4_6LayoutISC_NS5_IJNSA_ILi0EEESV_SV_EEEEENS5_IJNS4_10UnderscoreESY_SY_EEEEENS4_13SM90_TMA_LOADENS4_14ComposedLayoutINS4_7SwizzleILi1ELi4ELi3EEENS4_18smem_ptr_flag_bitsILi16EEENSU_INS5_IJNSA_ILi8EEESH_EEENS5_IJSH_SB_EEEEEEEvNS4_8identityES11_S1B_vS1C_EENS_8epilogue10collective6detail29Sm90TmaWarpSpecializedAdapterINS1F_15DefaultEpilogueISJ_SK_SK_NS1E_6thread17LinearCombinationISJ_Li1EffLNS1J_9ScaleType4KindE0ELNS_15FloatRoundStyleE2ESJ_EENS1_15EpilogueDefaultEEEEEvvEEEEvNT_6ParamsE,"aw",@nobits
	.sectionflags	@""
	.align	16
	.zero		1024


//--------------------- .nv.shared.reserved.0     --------------------------
	.section	.nv.shared.reserved.0,"aw",@nobits
	.weak		__nv_reservedSMEM_offset_0_alias
	.size		__nv_reservedSMEM_offset_0_alias, 0, 0
	.other		__nv_reservedSMEM_offset_0_alias,@"STO_CUDA_RESERVED_SHARED STV_DEFAULT"
__nv_reservedSMEM_offset_0_alias:
	.zero		0


//--------------------- .nv.global                --------------------------
	.section	.nv.global,"aw",@nobits
.nv.global:
	.type		_ZN39_INTERNAL_aab1e37e_4_k_cu_6bb22f0b_94614cute1_E,@object
	.size		_ZN39_INTERNAL_aab1e37e_4_k_cu_6bb22f0b_94614cute1_E,(_ZN39_INTERNAL_aab1e37e_4_k_cu_6bb22f0b_94614cuda3std3__45__cpo6cbeginE - _ZN39_INTERNAL_aab1e37e_4_k_cu_6bb22f0b_94614cute1_E)
_ZN39_INTERNAL_aab1e37e_4_k_cu_6bb22f0b_94614cute1_E:
	.zero		1
	.type		_ZN39_INTERNAL_aab1e37e_4_k_cu_6bb22f0b_94614cuda3std3__45__cpo6cbeginE,@object
	.size		_ZN39_INTERNAL_aab1e37e_4_k_cu_6bb22f0b_94614cuda3std3__45__cpo6cbeginE,(_ZN39_INTERNAL_aab1e37e_4_k_cu_6bb22f0b_94614cuda3std3__48in_placeE - _ZN39_INTERNAL_aab1e37e_4_k_cu_6bb22f0b_94614cuda3std3__45__cpo6cbeginE)
_ZN39_INTERNAL_aab1e37e_4_k_cu_6bb22f0b_94614cuda3std3__45__cpo6cbeginE:
	.zero		1
	.type		_ZN39_INTERNAL_aab1e37e_4_k_cu_6bb22f0b_94614cuda3std3__48in_placeE,@object
	.size		_ZN39_INTERNAL_aab1e37e_4_k_cu_6bb22f0b_94614cuda3std3__48in_placeE,(_ZN39_INTERNAL_aab1e37e_4_k_cu_6bb22f0b_94614cuda3std6ranges3__45__cpo9iter_moveE - _ZN39_INTERNAL_aab1e37e_4_k_cu_6bb22f0b_94614cuda3std3__48in_placeE)
_ZN39_INTERNAL_aab1e37e_4_k_cu_6bb22f0b_94614cuda3std3__48in_placeE:
	.zero		1
	.type		_ZN39_INTERNAL_aab1e37e_4_k_cu_6bb22f0b_94614cuda3std6ranges3__45__cpo9iter_moveE,@object
	.size		_ZN39_INTERNAL_aab1e37e_4_k_cu_6bb22f0b_94614cuda3std6ranges3__45__cpo9iter_moveE,(_ZN39_INTERNAL_aab1e37e_4_k_cu_6bb22f0b_94614cuda3std3__45__cpo5beginE - _ZN39_INTERNAL_aab1e37e_4_k_cu_6bb22f0b_94614cuda3std6ranges3__45__cpo9iter_moveE)
_ZN39_INTERNAL_aab1e37e_4_k_cu_6bb22f0b_94614cuda3std6ranges3__45__cpo9iter_moveE:
	.zero		1
	.type		_ZN39_INTERNAL_aab1e37e_4_k_cu_6bb22f0b_94614cuda3std3__45__cpo5beginE,@object
	.size		_ZN39_INTERNAL_aab1e37e_4_k_cu_6bb22f0b_94614cuda3std3__45__cpo5beginE,(_ZN39_INTERNAL_aab1e37e_4_k_cu_6bb22f0b_94614cuda3std3__441_GLOBAL__N__aab1e37e_4_k_cu_6bb22f0b_94616ignoreE - _ZN39_INTERNAL_aab1e37e_4_k_cu_6bb22f0b_94614cuda3std3__45__cpo5beginE)
_ZN39_INTERNAL_aab1e37e_4_k_cu_6bb22f0b_94614cuda3std3__45__cpo5beginE:
	.zero		1
	.type		_ZN39_INTERNAL_aab1e37e_4_k_cu_6bb22f0b_94614cuda3std3__441_GLOBAL__N__aab1e37e_4_k_cu_6bb22f0b_94616ignoreE,@object
	.size		_ZN39_INTERNAL_aab1e37e_4_k_cu_6bb22f0b_94614cuda3std3__441_GLOBAL__N__aab1e37e_4_k_cu_6bb22f0b_94616ignoreE,(_ZN39_INTERNAL_aab1e37e_4_k_cu_6bb22f0b_94614cute7productE - _ZN39_INTERNAL_aab1e37e_4_k_cu_6bb22f0b_94614cuda3std3__441_GLOBAL__N__aab1e37e_4_k_cu_6bb22f0b_94616ignoreE)
_ZN39_INTERNAL_aab1e37e_4_k_cu_6bb22f0b_94614cuda3std3__441_GLOBAL__N__aab1e37e_4_k_cu_6bb22f0b_94616ignoreE:
	.zero		1
	.type		_ZN39_INTERNAL_aab1e37e_4_k_cu_6bb22f0b_94614cute7productE,@object
	.size		_ZN39_INTERNAL_aab1e37e_4_k_cu_6bb22f0b_94614cute7productE,(_ZN39_INTERNAL_aab1e37e_4_k_cu_6bb22f0b_94614cuda3std3__45__cpo3endE - _ZN39_INTERNAL_aab1e37e_4_k_cu_6bb22f0b_94614cute7productE)
_ZN39_INTERNAL_aab1e37e_4_k_cu_6bb22f0b_94614cute7productE:
	.zero		1
	.type		_ZN39_INTERNAL_aab1e37e_4_k_cu_6bb22f0b_94614cuda3std3__45__cpo3endE,@object
	.size		_ZN39_INTERNAL_aab1e37e_4_k_cu_6bb22f0b_94614cuda3std3__45__cpo3endE,(_ZN39_INTERNAL_aab1e37e_4_k_cu_6bb22f0b_94614cuda3std3__419piecewise_constructE - _ZN39_INTERNAL_aab1e37e_4_k_cu_6bb22f0b_94614cuda3std3__45__cpo3endE)
_ZN39_INTERNAL_aab1e37e_4_k_cu_6bb22f0b_94614cuda3std3__45__cpo3endE:
	.zero		1
	.type		_ZN39_INTERNAL_aab1e37e_4_k_cu_6bb22f0b_94614cuda3std3__419piecewise_constructE,@object
	.size		_ZN39_INTERNAL_aab1e37e_4_k_cu_6bb22f0b_94614cuda3std3__419piecewise_constructE,(_ZN39_INTERNAL_aab1e37e_4_k_cu_6bb22f0b_94614cuda3std3__45__cpo4cendE - _ZN39_INTERNAL_aab1e37e_4_k_cu_6bb22f0b_94614cuda3std3__419piecewise_constructE)
_ZN39_INTERNAL_aab1e37e_4_k_cu_6bb22f0b_94614cuda3std3__419piecewise_constructE:
	.zero		1
	.type		_ZN39_INTERNAL_aab1e37e_4_k_cu_6bb22f0b_94614cuda3std3__45__cpo4cendE,@object
	.size		_ZN39_INTERNAL_aab1e37e_4_k_cu_6bb22f0b_94614cuda3std3__45__cpo4cendE,(_ZN39_INTERNAL_aab1e37e_4_k_cu_6bb22f0b_94614cuda3std6ranges3__45__cpo4swapE - _ZN39_INTERNAL_aab1e37e_4_k_cu_6bb22f0b_94614cuda3std3__45__cpo4cendE)
_ZN39_INTERNAL_aab1e37e_4_k_cu_6bb22f0b_94614cuda3std3__45__cpo4cendE:
	.zero		1
	.type		_ZN39_INTERNAL_aab1e37e_4_k_cu_6bb22f0b_94614cuda3std6ranges3__45__cpo4swapE,@object
	.size		_ZN39_INTERNAL_aab1e37e_4_k_cu_6bb22f0b_94614cuda3std6ranges3__45__cpo4swapE,(.L_8 - _ZN39_INTERNAL_aab1e37e_4_k_cu_6bb22f0b_94614cuda3std6ranges3__45__cpo4swapE)
_ZN39_INTERNAL_aab1e37e_4_k_cu_6bb22f0b_94614cuda3std6ranges3__45__cpo4swapE:
	.zero		1
.L_8:


//--------------------- .nv.constant0._ZN7cutlass13device_kernelINS_4gemm6kernel13GemmUniversalIN4cute5tupleIJiiiiEEENS1_10collective13CollectiveMmaINS1_34MainloopSm90TmaGmmaWarpSpecializedILi64ENS5_IJNS4_1CILi1EEESB_SB_EEENS1_32KernelTmaWarpSpecializedPingpongEEENS5_IJNSA_ILi64EEENSA_ILi48EEENSA_ILi16EEEEEENS_10bfloat16_tENS5_IJlSB_lEEESJ_SK_NS4_8TiledMMAINS4_8MMA_AtomIJNS4_4SM904GMMA27MMA_64x16x16_F32BF16BF16_SSILNSO_5MajorE0ELSQ_0ELNSO_7ScaleInE1ELSR_1EEEEEENS4_6LayoutISC_NS5_IJNSA_ILi0EEESV_SV_EEEEENS5_IJNS4_10UnderscoreESY_SY_EEEEENS4_13SM90_TMA_LOADENS4_14ComposedLayoutINS4_7SwizzleILi1ELi4ELi3EEENS4_18smem_ptr_flag_bitsILi16EEENSU_INS5_IJNSA_ILi8EEESH_EEENS5_IJSH_SB_EEEEEEEvNS4_8identityES11_S1B_vS1C_EENS_8epilogue10collective6detail29Sm90TmaWarpSpecializedAdapterINS1F_15DefaultEpilogueISJ_SK_SK_NS1E_6thread17LinearCombinationISJ_Li1EffLNS1J_9ScaleType4KindE0ELNS_15FloatRoundStyleE2ESJ_EENS1_15EpilogueDefaultEEEEEvvEEEEvNT_6ParamsE --------------------------
	.section	.nv.constant0._ZN7cutlass13device_kernelINS_4gemm6kernel13GemmUniversalIN4cute5tupleIJiiiiEEENS1_10collective13CollectiveMmaINS1_34MainloopSm90TmaGmmaWarpSpecializedILi64ENS5_IJNS4_1CILi1EEESB_SB_EEENS1_32KernelTmaWarpSpecializedPingpongEEENS5_IJNSA_ILi64EEENSA_ILi48EEENSA_ILi16EEEEEENS_10bfloat16_tENS5_IJlSB_lEEESJ_SK_NS4_8TiledMMAINS4_8MMA_AtomIJNS4_4SM904GMMA27MMA_64x16x16_F32BF16BF16_SSILNSO_5MajorE0ELSQ_0ELNSO_7ScaleInE1ELSR_1EEEEEENS4_6LayoutISC_NS5_IJNSA_ILi0EEESV_SV_EEEEENS5_IJNS4_10UnderscoreESY_SY_EEEEENS4_13SM90_TMA_LOADENS4_14ComposedLayoutINS4_7SwizzleILi1ELi4ELi3EEENS4_18smem_ptr_flag_bitsILi16EEENSU_INS5_IJNSA_ILi8EEESH_EEENS5_IJSH_SB_EEEEEEEvNS4_8identityES11_S1B_vS1C_EENS_8epilogue10collective6detail29Sm90TmaWarpSpecializedAdapterINS1F_15DefaultEpilogueISJ_SK_SK_NS1E_6thread17LinearCombinationISJ_Li1EffLNS1J_9ScaleType4KindE0ELNS_15FloatRoundStyleE2ESJ_EENS1_15EpilogueDefaultEEEEEvvEEEEvNT_6ParamsE,"a",@progbits
	.sectionflags	@""
	.align	4
.nv.constant0._ZN7cutlass13device_kernelINS_4gemm6kernel13GemmUniversalIN4cute5tupleIJiiiiEEENS1_10collective13CollectiveMmaINS1_34MainloopSm90TmaGmmaWarpSpecializedILi64ENS5_IJNS4_1CILi1EEESB_SB_EEENS1_32KernelTmaWarpSpecializedPingpongEEENS5_IJNSA_ILi64EEENSA_ILi48EEENSA_ILi16EEEEEENS_10bfloat16_tENS5_IJlSB_lEEESJ_SK_NS4_8TiledMMAINS4_8MMA_AtomIJNS4_4SM904GMMA27MMA_64x16x16_F32BF16BF16_SSILNSO_5MajorE0ELSQ_0ELNSO_7ScaleInE1ELSR_1EEEEEENS4_6LayoutISC_NS5_IJNSA_ILi0EEESV_SV_EEEEENS5_IJNS4_10UnderscoreESY_SY_EEEEENS4_13SM90_TMA_LOADENS4_14ComposedLayoutINS4_7SwizzleILi1ELi4ELi3EEENS4_18smem_ptr_flag_bitsILi16EEENSU_INS5_IJNSA_ILi8EEESH_EEENS5_IJSH_SB_EEEEEEEvNS4_8identityES11_S1B_vS1C_EENS_8epilogue10collective6detail29Sm90TmaWarpSpecializedAdapterINS1F_15DefaultEpilogueISJ_SK_SK_NS1E_6thread17LinearCombinationISJ_Li1EffLNS1J_9ScaleType4KindE0ELNS_15FloatRoundStyleE2ESJ_EENS1_15EpilogueDefaultEEEEEvvEEEEvNT_6ParamsE:
	.zero		1664


//--------------------- SYMBOLS --------------------------

	.type		.nv.reservedSmem.offset0,@object
	.size		.nv.reservedSmem.offset0,0x4
	.type		__assertfail,@function
